//
// Generated by NVIDIA NVVM Compiler
//
// Compiler Build ID: CL-36424714
// Cuda compilation tools, release 13.0, V13.0.88
// Based on NVVM 20.0.0
//

.version 9.0
.target sm_100
.address_size 64

	// .globl	_Z29roi_align_forward_cuda_kernelIfEviPKT_S2_iPKiPS0_iiS0_iiiiii

.visible .entry _Z29roi_align_forward_cuda_kernelIfEviPKT_S2_iPKiPS0_iiS0_iiiiii(
	.param .u32 _Z29roi_align_forward_cuda_kernelIfEviPKT_S2_iPKiPS0_iiS0_iiiiii_param_0,
	.param .u64 .ptr .align 1 _Z29roi_align_forward_cuda_kernelIfEviPKT_S2_iPKiPS0_iiS0_iiiiii_param_1,
	.param .u64 .ptr .align 1 _Z29roi_align_forward_cuda_kernelIfEviPKT_S2_iPKiPS0_iiS0_iiiiii_param_2,
	.param .u32 _Z29roi_align_forward_cuda_kernelIfEviPKT_S2_iPKiPS0_iiS0_iiiiii_param_3,
	.param .u64 .ptr .align 1 _Z29roi_align_forward_cuda_kernelIfEviPKT_S2_iPKiPS0_iiS0_iiiiii_param_4,
	.param .u64 .ptr .align 1 _Z29roi_align_forward_cuda_kernelIfEviPKT_S2_iPKiPS0_iiS0_iiiiii_param_5,
	.param .u32 _Z29roi_align_forward_cuda_kernelIfEviPKT_S2_iPKiPS0_iiS0_iiiiii_param_6,
	.param .u32 _Z29roi_align_forward_cuda_kernelIfEviPKT_S2_iPKiPS0_iiS0_iiiiii_param_7,
	.param .f32 _Z29roi_align_forward_cuda_kernelIfEviPKT_S2_iPKiPS0_iiS0_iiiiii_param_8,
	.param .u32 _Z29roi_align_forward_cuda_kernelIfEviPKT_S2_iPKiPS0_iiS0_iiiiii_param_9,
	.param .u32 _Z29roi_align_forward_cuda_kernelIfEviPKT_S2_iPKiPS0_iiS0_iiiiii_param_10,
	.param .u32 _Z29roi_align_forward_cuda_kernelIfEviPKT_S2_iPKiPS0_iiS0_iiiiii_param_11,
	.param .u32 _Z29roi_align_forward_cuda_kernelIfEviPKT_S2_iPKiPS0_iiS0_iiiiii_param_12,
	.param .u32 _Z29roi_align_forward_cuda_kernelIfEviPKT_S2_iPKiPS0_iiS0_iiiiii_param_13,
	.param .u32 _Z29roi_align_forward_cuda_kernelIfEviPKT_S2_iPKiPS0_iiS0_iiiiii_param_14
)
{
	.reg .pred 	%p<81>;
	.reg .b16 	%rs<13>;
	.reg .b32 	%r<146>;
	.reg .b32 	%f<292>;
	.reg .b64 	%rd<78>;

	ld.param.u32 	%r32, [_Z29roi_align_forward_cuda_kernelIfEviPKT_S2_iPKiPS0_iiS0_iiiiii_param_0];
	ld.param.u64 	%rd9, [_Z29roi_align_forward_cuda_kernelIfEviPKT_S2_iPKiPS0_iiS0_iiiiii_param_1];
	ld.param.u64 	%rd10, [_Z29roi_align_forward_cuda_kernelIfEviPKT_S2_iPKiPS0_iiS0_iiiiii_param_2];
	ld.param.u64 	%rd11, [_Z29roi_align_forward_cuda_kernelIfEviPKT_S2_iPKiPS0_iiS0_iiiiii_param_4];
	ld.param.u32 	%r34, [_Z29roi_align_forward_cuda_kernelIfEviPKT_S2_iPKiPS0_iiS0_iiiiii_param_6];
	ld.param.u32 	%r35, [_Z29roi_align_forward_cuda_kernelIfEviPKT_S2_iPKiPS0_iiS0_iiiiii_param_7];
	ld.param.u32 	%r37, [_Z29roi_align_forward_cuda_kernelIfEviPKT_S2_iPKiPS0_iiS0_iiiiii_param_10];
	ld.param.u32 	%r38, [_Z29roi_align_forward_cuda_kernelIfEviPKT_S2_iPKiPS0_iiS0_iiiiii_param_11];
	ld.param.u32 	%r40, [_Z29roi_align_forward_cuda_kernelIfEviPKT_S2_iPKiPS0_iiS0_iiiiii_param_13];
	ld.param.u32 	%r41, [_Z29roi_align_forward_cuda_kernelIfEviPKT_S2_iPKiPS0_iiS0_iiiiii_param_14];
	cvta.to.global.u64 	%rd1, %rd9;
	cvta.to.global.u64 	%rd2, %rd10;
	cvta.to.global.u64 	%rd3, %rd11;
	mov.u32 	%r42, %ctaid.x;
	mov.u32 	%r1, %ntid.x;
	mov.u32 	%r43, %tid.x;
	mad.lo.s32 	%r140, %r42, %r1, %r43;
	setp.ge.s32 	%p5, %r140, %r32;
	@%p5 bra 	$L__BB0_36;
	setp.eq.s32 	%p6, %r38, 0;
	selp.f32 	%f1, 0f00000000, 0f3F000000, %p6;
	cvt.rn.f32.s32 	%f2, %r34;
	cvt.rn.f32.s32 	%f3, %r35;
	mul.lo.s32 	%r3, %r41, %r40;
	cvt.rn.f32.s32 	%f4, %r40;
	cvt.rn.f32.s32 	%f5, %r41;
	add.s32 	%r4, %r40, -1;
	add.s32 	%r5, %r41, -1;
	cvt.rn.f32.s32 	%f6, %r5;
	setp.eq.s32 	%p7, %r37, 1;
	mov.u32 	%r44, %nctaid.x;
	mul.lo.s32 	%r6, %r1, %r44;
	@%p7 bra 	$L__BB0_2;
	bra.uni 	$L__BB0_19;
$L__BB0_2:
	ld.param.u32 	%r139, [_Z29roi_align_forward_cuda_kernelIfEviPKT_S2_iPKiPS0_iiS0_iiiiii_param_12];
	ld.param.u32 	%r137, [_Z29roi_align_forward_cuda_kernelIfEviPKT_S2_iPKiPS0_iiS0_iiiiii_param_9];
	ld.param.f32 	%f271, [_Z29roi_align_forward_cuda_kernelIfEviPKT_S2_iPKiPS0_iiS0_iiiiii_param_8];
	ld.param.u32 	%r135, [_Z29roi_align_forward_cuda_kernelIfEviPKT_S2_iPKiPS0_iiS0_iiiiii_param_3];
	setp.gt.s32 	%p45, %r137, 0;
	setp.eq.s32 	%p46, %r38, 0;
	div.s32 	%r8, %r140, %r35;
	div.s32 	%r89, %r8, %r34;
	div.s32 	%r90, %r89, %r139;
	mul.lo.s32 	%r91, %r90, %r139;
	sub.s32 	%r92, %r89, %r91;
	mul.lo.s32 	%r93, %r90, %r135;
	mul.wide.s32 	%rd44, %r93, 4;
	add.s64 	%rd45, %rd2, %rd44;
	mul.wide.s32 	%rd46, %r90, 4;
	add.s64 	%rd47, %rd3, %rd46;
	ld.global.u32 	%r94, [%rd47];
	ld.global.f32 	%f169, [%rd45];
	mul.f32 	%f170, %f271, %f169;
	sub.f32 	%f7, %f170, %f1;
	ld.global.f32 	%f171, [%rd45+4];
	mul.f32 	%f172, %f271, %f171;
	sub.f32 	%f8, %f172, %f1;
	ld.global.f32 	%f173, [%rd45+8];
	mul.f32 	%f174, %f271, %f173;
	sub.f32 	%f175, %f174, %f1;
	ld.global.f32 	%f176, [%rd45+12];
	mul.f32 	%f177, %f271, %f176;
	sub.f32 	%f178, %f177, %f1;
	sub.f32 	%f179, %f175, %f7;
	sub.f32 	%f180, %f178, %f8;
	max.f32 	%f181, %f179, 0f3F800000;
	max.f32 	%f182, %f180, 0f3F800000;
	selp.f32 	%f183, %f181, %f179, %p46;
	selp.f32 	%f184, %f182, %f180, %p46;
	div.rn.f32 	%f9, %f184, %f2;
	div.rn.f32 	%f10, %f183, %f3;
	mad.lo.s32 	%r95, %r94, %r139, %r92;
	mul.lo.s32 	%r96, %r3, %r95;
	cvt.s64.s32 	%rd4, %r96;
	cvt.rpi.f32.f32 	%f185, %f9;
	cvt.rzi.s32.f32 	%r97, %f185;
	cvt.rpi.f32.f32 	%f186, %f10;
	cvt.rzi.s32.f32 	%r98, %f186;
	selp.b32 	%r9, %r137, %r97, %p45;
	selp.b32 	%r10, %r137, %r98, %p45;
	setp.gt.s32 	%p47, %r9, 0;
	mov.f32 	%f276, 0f00000000;
	@%p47 bra 	$L__BB0_3;
	bra.uni 	$L__BB0_6;
$L__BB0_3:
	shl.b64 	%rd48, %rd4, 2;
	add.s64 	%rd5, %rd1, %rd48;
	rem.s32 	%r100, %r8, %r34;
	cvt.rn.f32.s32 	%f188, %r100;
	fma.rn.f32 	%f33, %f9, %f188, %f8;
	rem.s32 	%r101, %r140, %r35;
	cvt.rn.f32.s32 	%f189, %r101;
	fma.rn.f32 	%f34, %f10, %f189, %f7;
	cvt.rn.f32.s32 	%f35, %r10;
	and.b32  	%r19, %r10, 2147483646;
	mov.f32 	%f276, 0f00000000;
	mov.b32 	%r141, 0;
$L__BB0_4:
	setp.gt.s32 	%p48, %r10, 0;
	@%p48 bra 	$L__BB0_17;
$L__BB0_5:
	add.s32 	%r141, %r141, 1;
	setp.ne.s32 	%p78, %r141, %r9;
	@%p78 bra 	$L__BB0_4;
$L__BB0_6:
	ld.param.u64 	%rd77, [_Z29roi_align_forward_cuda_kernelIfEviPKT_S2_iPKiPS0_iiS0_iiiiii_param_5];
	mul.lo.s32 	%r132, %r9, %r10;
	max.s32 	%r133, %r132, 1;
	cvt.rn.f32.u32 	%f268, %r133;
	div.rn.f32 	%f269, %f276, %f268;
	cvta.to.global.u64 	%rd73, %rd77;
	mul.wide.s32 	%rd74, %r140, 4;
	add.s64 	%rd75, %rd73, %rd74;
	st.global.f32 	[%rd75], %f269;
	add.s32 	%r140, %r140, %r6;
	setp.lt.s32 	%p79, %r140, %r32;
	@%p79 bra 	$L__BB0_2;
	bra.uni 	$L__BB0_36;
$L__BB0_7:
	cvt.rn.f32.u32 	%f204, %r142;
	add.f32 	%f205, %f204, 0f3F000000;
	mul.f32 	%f206, %f10, %f205;
	div.rn.f32 	%f207, %f206, %f35;
	add.f32 	%f13, %f34, %f207;
	setp.lt.f32 	%p54, %f13, 0fBF800000;
	setp.gt.f32 	%p55, %f13, %f5;
	or.pred  	%p56, %p54, %p55;
	or.pred  	%p58, %p1, %p56;
	mov.f32 	%f274, 0f00000000;
	@%p58 bra 	$L__BB0_9;
	setp.le.f32 	%p59, %f13, 0f00000000;
	selp.f32 	%f208, 0f00000000, %f13, %p59;
	cvt.rzi.s32.f32 	%r107, %f208;
	setp.lt.s32 	%p60, %r107, %r5;
	add.s32 	%r108, %r107, 1;
	selp.f32 	%f209, %f208, %f6, %p60;
	min.s32 	%r109, %r107, %r5;
	selp.b32 	%r110, %r108, %r5, %p60;
	cvt.rn.f32.s32 	%f210, %r109;
	sub.f32 	%f211, %f209, %f210;
	mov.f32 	%f212, 0f3F800000;
	sub.f32 	%f213, %f212, %f211;
	add.s32 	%r111, %r109, %r17;
	mul.wide.s32 	%rd49, %r111, 4;
	add.s64 	%rd50, %rd5, %rd49;
	ld.global.f32 	%f214, [%rd50];
	add.s32 	%r112, %r110, %r17;
	mul.wide.s32 	%rd51, %r112, 4;
	add.s64 	%rd52, %rd5, %rd51;
	ld.global.f32 	%f215, [%rd52];
	add.s32 	%r113, %r109, %r18;
	mul.wide.s32 	%rd53, %r113, 4;
	add.s64 	%rd54, %rd5, %rd53;
	ld.global.f32 	%f216, [%rd54];
	add.s32 	%r114, %r110, %r18;
	mul.wide.s32 	%rd55, %r114, 4;
	add.s64 	%rd56, %rd5, %rd55;
	ld.global.f32 	%f217, [%rd56];
	mul.f32 	%f218, %f24, %f213;
	mul.f32 	%f219, %f24, %f211;
	mul.f32 	%f220, %f23, %f213;
	mul.f32 	%f221, %f23, %f211;
	mul.f32 	%f222, %f219, %f215;
	fma.rn.f32 	%f223, %f218, %f214, %f222;
	fma.rn.f32 	%f224, %f220, %f216, %f223;
	fma.rn.f32 	%f274, %f221, %f217, %f224;
$L__BB0_9:
	add.f32 	%f16, %f276, %f274;
	add.s32 	%r13, %r142, 1;
	cvt.rn.f32.u32 	%f226, %r13;
	add.f32 	%f227, %f226, 0f3F000000;
	mul.f32 	%f228, %f10, %f227;
	div.rn.f32 	%f229, %f228, %f35;
	add.f32 	%f17, %f34, %f229;
	setp.lt.f32 	%p61, %f17, 0fBF800000;
	setp.gt.f32 	%p62, %f17, %f5;
	or.pred  	%p63, %p61, %p62;
	or.pred  	%p65, %p1, %p63;
	mov.f32 	%f275, 0f00000000;
	@%p65 bra 	$L__BB0_11;
	setp.le.f32 	%p66, %f17, 0f00000000;
	selp.f32 	%f230, 0f00000000, %f17, %p66;
	cvt.rzi.s32.f32 	%r115, %f230;
	setp.lt.s32 	%p67, %r115, %r5;
	add.s32 	%r116, %r115, 1;
	selp.f32 	%f231, %f230, %f6, %p67;
	min.s32 	%r117, %r115, %r5;
	selp.b32 	%r118, %r116, %r5, %p67;
	cvt.rn.f32.s32 	%f232, %r117;
	sub.f32 	%f233, %f231, %f232;
	mov.f32 	%f234, 0f3F800000;
	sub.f32 	%f235, %f234, %f233;
	add.s32 	%r119, %r117, %r17;
	mul.wide.s32 	%rd57, %r119, 4;
	add.s64 	%rd58, %rd5, %rd57;
	ld.global.f32 	%f236, [%rd58];
	add.s32 	%r120, %r118, %r17;
	mul.wide.s32 	%rd59, %r120, 4;
	add.s64 	%rd60, %rd5, %rd59;
	ld.global.f32 	%f237, [%rd60];
	add.s32 	%r121, %r117, %r18;
	mul.wide.s32 	%rd61, %r121, 4;
	add.s64 	%rd62, %rd5, %rd61;
	ld.global.f32 	%f238, [%rd62];
	add.s32 	%r122, %r118, %r18;
	mul.wide.s32 	%rd63, %r122, 4;
	add.s64 	%rd64, %rd5, %rd63;
	ld.global.f32 	%f239, [%rd64];
	mul.f32 	%f240, %f24, %f235;
	mul.f32 	%f241, %f24, %f233;
	mul.f32 	%f242, %f23, %f235;
	mul.f32 	%f243, %f23, %f233;
	mul.f32 	%f244, %f241, %f237;
	fma.rn.f32 	%f245, %f240, %f236, %f244;
	fma.rn.f32 	%f246, %f242, %f238, %f245;
	fma.rn.f32 	%f275, %f243, %f239, %f246;
$L__BB0_11:
	add.f32 	%f276, %f16, %f275;
	add.s32 	%r142, %r13, 1;
	setp.eq.s32 	%p68, %r142, %r19;
	@%p68 bra 	$L__BB0_12;
	bra.uni 	$L__BB0_7;
$L__BB0_12:
	cvt.rn.f32.u32 	%f247, %r19;
	add.f32 	%f279, %f247, 0f3F000000;
$L__BB0_13:
	and.b32  	%r123, %r10, 1;
	setp.eq.b32 	%p69, %r123, 1;
	not.pred 	%p70, %p69;
	@%p70 bra 	$L__BB0_5;
	mul.f32 	%f249, %f10, %f279;
	div.rn.f32 	%f250, %f249, %f35;
	add.f32 	%f29, %f34, %f250;
	setp.lt.f32 	%p71, %f29, 0fBF800000;
	setp.gt.f32 	%p72, %f29, %f5;
	or.pred  	%p73, %p71, %p72;
	or.pred  	%p75, %p1, %p73;
	mov.f32 	%f281, 0f00000000;
	@%p75 bra 	$L__BB0_16;
	setp.le.f32 	%p76, %f29, 0f00000000;
	selp.f32 	%f251, 0f00000000, %f29, %p76;
	cvt.rzi.s32.f32 	%r124, %f251;
	setp.lt.s32 	%p77, %r124, %r5;
	add.s32 	%r125, %r124, 1;
	selp.f32 	%f252, %f251, %f6, %p77;
	min.s32 	%r126, %r124, %r5;
	selp.b32 	%r127, %r125, %r5, %p77;
	cvt.rn.f32.s32 	%f253, %r126;
	sub.f32 	%f254, %f252, %f253;
	mov.f32 	%f255, 0f3F800000;
	sub.f32 	%f256, %f255, %f254;
	add.s32 	%r128, %r126, %r17;
	mul.wide.s32 	%rd65, %r128, 4;
	add.s64 	%rd66, %rd5, %rd65;
	ld.global.f32 	%f257, [%rd66];
	add.s32 	%r129, %r127, %r17;
	mul.wide.s32 	%rd67, %r129, 4;
	add.s64 	%rd68, %rd5, %rd67;
	ld.global.f32 	%f258, [%rd68];
	add.s32 	%r130, %r126, %r18;
	mul.wide.s32 	%rd69, %r130, 4;
	add.s64 	%rd70, %rd5, %rd69;
	ld.global.f32 	%f259, [%rd70];
	add.s32 	%r131, %r127, %r18;
	mul.wide.s32 	%rd71, %r131, 4;
	add.s64 	%rd72, %rd5, %rd71;
	ld.global.f32 	%f260, [%rd72];
	mul.f32 	%f261, %f24, %f256;
	mul.f32 	%f262, %f24, %f254;
	mul.f32 	%f263, %f23, %f256;
	mul.f32 	%f264, %f23, %f254;
	mul.f32 	%f265, %f262, %f258;
	fma.rn.f32 	%f266, %f261, %f257, %f265;
	fma.rn.f32 	%f267, %f263, %f259, %f266;
	fma.rn.f32 	%f281, %f264, %f260, %f267;
$L__BB0_16:
	add.f32 	%f276, %f276, %f281;
	bra.uni 	$L__BB0_5;
$L__BB0_17:
	cvt.rn.f32.u32 	%f192, %r141;
	add.f32 	%f193, %f192, 0f3F000000;
	mul.f32 	%f194, %f9, %f193;
	cvt.rn.f32.u32 	%f195, %r9;
	div.rn.f32 	%f196, %f194, %f195;
	add.f32 	%f197, %f33, %f196;
	setp.eq.s32 	%p49, %r10, 1;
	setp.lt.f32 	%p50, %f197, 0fBF800000;
	setp.gt.f32 	%p51, %f197, %f4;
	or.pred  	%p1, %p50, %p51;
	setp.le.f32 	%p52, %f197, 0f00000000;
	selp.f32 	%f198, 0f00000000, %f197, %p52;
	cvt.rzi.s32.f32 	%r102, %f198;
	setp.lt.s32 	%p53, %r102, %r4;
	add.s32 	%r103, %r102, 1;
	min.s32 	%r104, %r102, %r4;
	cvt.rn.f32.s32 	%f199, %r4;
	selp.f32 	%f200, %f198, %f199, %p53;
	selp.b32 	%r105, %r103, %r4, %p53;
	cvt.rn.f32.s32 	%f201, %r104;
	sub.f32 	%f23, %f200, %f201;
	mov.f32 	%f202, 0f3F800000;
	sub.f32 	%f24, %f202, %f23;
	mul.lo.s32 	%r17, %r104, %r41;
	mul.lo.s32 	%r18, %r105, %r41;
	mov.f32 	%f279, 0f3F000000;
	@%p49 bra 	$L__BB0_13;
	mov.b32 	%r142, 0;
	bra.uni 	$L__BB0_7;
$L__BB0_19:
	ld.param.u32 	%r138, [_Z29roi_align_forward_cuda_kernelIfEviPKT_S2_iPKiPS0_iiS0_iiiiii_param_12];
	ld.param.u32 	%r136, [_Z29roi_align_forward_cuda_kernelIfEviPKT_S2_iPKiPS0_iiS0_iiiiii_param_9];
	ld.param.f32 	%f270, [_Z29roi_align_forward_cuda_kernelIfEviPKT_S2_iPKiPS0_iiS0_iiiiii_param_8];
	ld.param.u32 	%r134, [_Z29roi_align_forward_cuda_kernelIfEviPKT_S2_iPKiPS0_iiS0_iiiiii_param_3];
	setp.gt.s32 	%p8, %r136, 0;
	setp.eq.s32 	%p9, %r38, 0;
	div.s32 	%r21, %r140, %r35;
	div.s32 	%r45, %r21, %r34;
	div.s32 	%r46, %r45, %r138;
	mul.lo.s32 	%r47, %r46, %r138;
	sub.s32 	%r48, %r45, %r47;
	mul.lo.s32 	%r49, %r46, %r134;
	mul.wide.s32 	%rd12, %r49, 4;
	add.s64 	%rd13, %rd2, %rd12;
	mul.wide.s32 	%rd14, %r46, 4;
	add.s64 	%rd15, %rd3, %rd14;
	ld.global.u32 	%r50, [%rd15];
	ld.global.f32 	%f67, [%rd13];
	mul.f32 	%f68, %f270, %f67;
	sub.f32 	%f36, %f68, %f1;
	ld.global.f32 	%f69, [%rd13+4];
	mul.f32 	%f70, %f270, %f69;
	sub.f32 	%f37, %f70, %f1;
	ld.global.f32 	%f71, [%rd13+8];
	mul.f32 	%f72, %f270, %f71;
	sub.f32 	%f73, %f72, %f1;
	ld.global.f32 	%f74, [%rd13+12];
	mul.f32 	%f75, %f270, %f74;
	sub.f32 	%f76, %f75, %f1;
	sub.f32 	%f77, %f73, %f36;
	sub.f32 	%f78, %f76, %f37;
	max.f32 	%f79, %f77, 0f3F800000;
	max.f32 	%f80, %f78, 0f3F800000;
	selp.f32 	%f81, %f79, %f77, %p9;
	selp.f32 	%f82, %f80, %f78, %p9;
	div.rn.f32 	%f38, %f82, %f2;
	div.rn.f32 	%f39, %f81, %f3;
	mad.lo.s32 	%r51, %r50, %r138, %r48;
	mul.lo.s32 	%r52, %r3, %r51;
	cvt.s64.s32 	%rd6, %r52;
	cvt.rpi.f32.f32 	%f83, %f38;
	cvt.rzi.s32.f32 	%r53, %f83;
	cvt.rpi.f32.f32 	%f84, %f39;
	cvt.rzi.s32.f32 	%r54, %f84;
	selp.b32 	%r22, %r136, %r53, %p8;
	selp.b32 	%r23, %r136, %r54, %p8;
	setp.lt.s32 	%p10, %r22, 1;
	mov.f32 	%f290, 0f00000000;
	@%p10 bra 	$L__BB0_35;
	shl.b64 	%rd16, %rd6, 2;
	add.s64 	%rd7, %rd1, %rd16;
	rem.s32 	%r56, %r21, %r34;
	cvt.rn.f32.s32 	%f86, %r56;
	fma.rn.f32 	%f40, %f38, %f86, %f37;
	rem.s32 	%r57, %r140, %r35;
	cvt.rn.f32.s32 	%f87, %r57;
	fma.rn.f32 	%f41, %f39, %f87, %f36;
	cvt.rn.f32.s32 	%f42, %r23;
	and.b32  	%r24, %r23, 2147483646;
	mov.f32 	%f290, 0f00000000;
	mov.b16 	%rs12, 0;
	mov.b32 	%r144, 0;
$L__BB0_21:
	setp.lt.s32 	%p11, %r23, 1;
	@%p11 bra 	$L__BB0_34;
	cvt.rn.f32.u32 	%f90, %r144;
	add.f32 	%f91, %f90, 0f3F000000;
	mul.f32 	%f92, %f38, %f91;
	cvt.rn.f32.u32 	%f93, %r22;
	div.rn.f32 	%f94, %f92, %f93;
	add.f32 	%f95, %f40, %f94;
	setp.eq.s32 	%p12, %r23, 1;
	setp.lt.f32 	%p13, %f95, 0fBF800000;
	setp.gt.f32 	%p14, %f95, %f4;
	or.pred  	%p2, %p13, %p14;
	setp.le.f32 	%p15, %f95, 0f00000000;
	selp.f32 	%f96, 0f00000000, %f95, %p15;
	cvt.rzi.s32.f32 	%r58, %f96;
	setp.lt.s32 	%p16, %r58, %r4;
	add.s32 	%r59, %r58, 1;
	min.s32 	%r60, %r58, %r4;
	cvt.rn.f32.s32 	%f97, %r4;
	selp.f32 	%f98, %f96, %f97, %p16;
	selp.b32 	%r61, %r59, %r4, %p16;
	cvt.rn.f32.s32 	%f99, %r60;
	sub.f32 	%f44, %f98, %f99;
	mov.f32 	%f100, 0f3F800000;
	sub.f32 	%f45, %f100, %f44;
	mul.lo.s32 	%r26, %r60, %r41;
	mul.lo.s32 	%r27, %r61, %r41;
	mov.f32 	%f287, 0f3F000000;
	mov.u16 	%rs11, %rs12;
	@%p12 bra 	$L__BB0_30;
	and.b16  	%rs5, %rs12, 255;
	setp.eq.s16 	%p80, %rs5, 0;
	mov.b32 	%r145, 0;
$L__BB0_24:
	cvt.rn.f32.u32 	%f102, %r145;
	add.f32 	%f103, %f102, 0f3F000000;
	mul.f32 	%f104, %f39, %f103;
	div.rn.f32 	%f105, %f104, %f42;
	add.f32 	%f47, %f41, %f105;
	setp.lt.f32 	%p17, %f47, 0fBF800000;
	setp.gt.f32 	%p18, %f47, %f5;
	or.pred  	%p19, %p17, %p18;
	or.pred  	%p21, %p2, %p19;
	mov.f32 	%f284, 0f00000000;
	@%p21 bra 	$L__BB0_26;
	setp.le.f32 	%p22, %f47, 0f00000000;
	selp.f32 	%f106, 0f00000000, %f47, %p22;
	cvt.rzi.s32.f32 	%r63, %f106;
	setp.lt.s32 	%p23, %r63, %r5;
	add.s32 	%r64, %r63, 1;
	selp.f32 	%f107, %f106, %f6, %p23;
	min.s32 	%r65, %r63, %r5;
	selp.b32 	%r66, %r64, %r5, %p23;
	cvt.rn.f32.s32 	%f108, %r65;
	sub.f32 	%f109, %f107, %f108;
	mov.f32 	%f110, 0f3F800000;
	sub.f32 	%f111, %f110, %f109;
	add.s32 	%r67, %r65, %r26;
	mul.wide.s32 	%rd17, %r67, 4;
	add.s64 	%rd18, %rd7, %rd17;
	ld.global.f32 	%f112, [%rd18];
	add.s32 	%r68, %r66, %r26;
	mul.wide.s32 	%rd19, %r68, 4;
	add.s64 	%rd20, %rd7, %rd19;
	ld.global.f32 	%f113, [%rd20];
	add.s32 	%r69, %r65, %r27;
	mul.wide.s32 	%rd21, %r69, 4;
	add.s64 	%rd22, %rd7, %rd21;
	ld.global.f32 	%f114, [%rd22];
	add.s32 	%r70, %r66, %r27;
	mul.wide.s32 	%rd23, %r70, 4;
	add.s64 	%rd24, %rd7, %rd23;
	ld.global.f32 	%f115, [%rd24];
	mul.f32 	%f116, %f45, %f111;
	mul.f32 	%f117, %f45, %f109;
	mul.f32 	%f118, %f44, %f111;
	mul.f32 	%f119, %f44, %f109;
	mul.f32 	%f120, %f117, %f113;
	fma.rn.f32 	%f121, %f116, %f112, %f120;
	fma.rn.f32 	%f122, %f118, %f114, %f121;
	fma.rn.f32 	%f284, %f119, %f115, %f122;
$L__BB0_26:
	max.f32 	%f124, %f290, %f284;
	selp.f32 	%f50, %f284, %f124, %p80;
	add.s32 	%r71, %r145, 1;
	cvt.rn.f32.u32 	%f125, %r71;
	add.f32 	%f126, %f125, 0f3F000000;
	mul.f32 	%f127, %f39, %f126;
	div.rn.f32 	%f128, %f127, %f42;
	add.f32 	%f51, %f41, %f128;
	setp.lt.f32 	%p24, %f51, 0fBF800000;
	setp.gt.f32 	%p25, %f51, %f5;
	or.pred  	%p26, %p24, %p25;
	or.pred  	%p28, %p2, %p26;
	mov.f32 	%f285, 0f00000000;
	@%p28 bra 	$L__BB0_28;
	setp.le.f32 	%p29, %f51, 0f00000000;
	selp.f32 	%f129, 0f00000000, %f51, %p29;
	cvt.rzi.s32.f32 	%r72, %f129;
	setp.lt.s32 	%p30, %r72, %r5;
	add.s32 	%r73, %r72, 1;
	selp.f32 	%f130, %f129, %f6, %p30;
	min.s32 	%r74, %r72, %r5;
	selp.b32 	%r75, %r73, %r5, %p30;
	cvt.rn.f32.s32 	%f131, %r74;
	sub.f32 	%f132, %f130, %f131;
	mov.f32 	%f133, 0f3F800000;
	sub.f32 	%f134, %f133, %f132;
	add.s32 	%r76, %r74, %r26;
	mul.wide.s32 	%rd25, %r76, 4;
	add.s64 	%rd26, %rd7, %rd25;
	ld.global.f32 	%f135, [%rd26];
	add.s32 	%r77, %r75, %r26;
	mul.wide.s32 	%rd27, %r77, 4;
	add.s64 	%rd28, %rd7, %rd27;
	ld.global.f32 	%f136, [%rd28];
	add.s32 	%r78, %r74, %r27;
	mul.wide.s32 	%rd29, %r78, 4;
	add.s64 	%rd30, %rd7, %rd29;
	ld.global.f32 	%f137, [%rd30];
	add.s32 	%r79, %r75, %r27;
	mul.wide.s32 	%rd31, %r79, 4;
	add.s64 	%rd32, %rd7, %rd31;
	ld.global.f32 	%f138, [%rd32];
	mul.f32 	%f139, %f45, %f134;
	mul.f32 	%f140, %f45, %f132;
	mul.f32 	%f141, %f44, %f134;
	mul.f32 	%f142, %f44, %f132;
	mul.f32 	%f143, %f140, %f136;
	fma.rn.f32 	%f144, %f139, %f135, %f143;
	fma.rn.f32 	%f145, %f141, %f137, %f144;
	fma.rn.f32 	%f285, %f142, %f138, %f145;
$L__BB0_28:
	max.f32 	%f290, %f50, %f285;
	add.s32 	%r145, %r145, 2;
	setp.ne.s32 	%p32, %r145, %r24;
	mov.pred 	%p80, 0;
	@%p32 bra 	$L__BB0_24;
	cvt.rn.f32.u32 	%f146, %r24;
	add.f32 	%f287, %f146, 0f3F000000;
	mov.b16 	%rs11, 1;
$L__BB0_30:
	and.b32  	%r80, %r23, 1;
	setp.eq.b32 	%p33, %r80, 1;
	not.pred 	%p34, %p33;
	mov.b16 	%rs12, 1;
	@%p34 bra 	$L__BB0_34;
	mul.f32 	%f148, %f39, %f287;
	div.rn.f32 	%f149, %f148, %f42;
	add.f32 	%f59, %f41, %f149;
	setp.lt.f32 	%p35, %f59, 0fBF800000;
	setp.gt.f32 	%p36, %f59, %f5;
	or.pred  	%p37, %p35, %p36;
	or.pred  	%p39, %p2, %p37;
	mov.f32 	%f289, 0f00000000;
	@%p39 bra 	$L__BB0_33;
	setp.le.f32 	%p40, %f59, 0f00000000;
	selp.f32 	%f150, 0f00000000, %f59, %p40;
	cvt.rzi.s32.f32 	%r81, %f150;
	setp.lt.s32 	%p41, %r81, %r5;
	add.s32 	%r82, %r81, 1;
	selp.f32 	%f151, %f150, %f6, %p41;
	min.s32 	%r83, %r81, %r5;
	selp.b32 	%r84, %r82, %r5, %p41;
	cvt.rn.f32.s32 	%f152, %r83;
	sub.f32 	%f153, %f151, %f152;
	mov.f32 	%f154, 0f3F800000;
	sub.f32 	%f155, %f154, %f153;
	add.s32 	%r85, %r83, %r26;
	mul.wide.s32 	%rd33, %r85, 4;
	add.s64 	%rd34, %rd7, %rd33;
	ld.global.f32 	%f156, [%rd34];
	add.s32 	%r86, %r84, %r26;
	mul.wide.s32 	%rd35, %r86, 4;
	add.s64 	%rd36, %rd7, %rd35;
	ld.global.f32 	%f157, [%rd36];
	add.s32 	%r87, %r83, %r27;
	mul.wide.s32 	%rd37, %r87, 4;
	add.s64 	%rd38, %rd7, %rd37;
	ld.global.f32 	%f158, [%rd38];
	add.s32 	%r88, %r84, %r27;
	mul.wide.s32 	%rd39, %r88, 4;
	add.s64 	%rd40, %rd7, %rd39;
	ld.global.f32 	%f159, [%rd40];
	mul.f32 	%f160, %f45, %f155;
	mul.f32 	%f161, %f45, %f153;
	mul.f32 	%f162, %f44, %f155;
	mul.f32 	%f163, %f44, %f153;
	mul.f32 	%f164, %f161, %f157;
	fma.rn.f32 	%f165, %f160, %f156, %f164;
	fma.rn.f32 	%f166, %f162, %f158, %f165;
	fma.rn.f32 	%f289, %f163, %f159, %f166;
$L__BB0_33:
	and.b16  	%rs9, %rs11, 255;
	setp.eq.s16 	%p42, %rs9, 0;
	max.f32 	%f167, %f290, %f289;
	selp.f32 	%f290, %f289, %f167, %p42;
$L__BB0_34:
	add.s32 	%r144, %r144, 1;
	setp.ne.s32 	%p43, %r144, %r22;
	@%p43 bra 	$L__BB0_21;
$L__BB0_35:
	ld.param.u64 	%rd76, [_Z29roi_align_forward_cuda_kernelIfEviPKT_S2_iPKiPS0_iiS0_iiiiii_param_5];
	cvta.to.global.u64 	%rd41, %rd76;
	mul.wide.s32 	%rd42, %r140, 4;
	add.s64 	%rd43, %rd41, %rd42;
	st.global.f32 	[%rd43], %f290;
	add.s32 	%r140, %r140, %r6;
	setp.lt.s32 	%p44, %r140, %r32;
	@%p44 bra 	$L__BB0_19;
$L__BB0_36:
	ret;

}


// ===== COMPILED SASS (sm_100) =====

	.target	sm_100

	.elftype	@"ET_EXEC"


//--------------------- .note.nv.tkinfo           --------------------------
	.section	.note.nv.tkinfo,"",@"SHT_NOTE"
	.sectionflags	@"SHF_NOTE_NV_TKINFO"
	.tkinfo
        /*0018*/ 	.word	0x00000002
        /*0030*/ 	.string	""
        /*0030*/ 	.string	"ptxas"
        /*0030*/ 	.string	"Cuda compilation tools, release 13.0, V13.0.88"
        /*0030*/ 	.string	"Build cuda_13.0.r13.0/compiler.36424714_0"
        /*0030*/ 	.string	"-arch sm_100 -m 64 "



//--------------------- .note.nv.cuinfo           --------------------------
	.section	.note.nv.cuinfo,"",@"SHT_NOTE"
	.sectionflags	@"SHF_NOTE_NV_CUINFO"
        /*0018*/ 	.short	0x0002
        /*001a*/ 	.short	0x0064
        /*001c*/ 	.short	0x0082
	.zero		2


//--------------------- .nv.info                  --------------------------
	.section	.nv.info,"",@"SHT_CUDA_INFO"
	.align	4


	//----- nvinfo : EIATTR_REGCOUNT
	.align		4
        /*0000*/ 	.byte	0x04, 0x2f
        /*0002*/ 	.short	(.L_1 - .L_0)
	.align		4
.L_0:
        /*0004*/ 	.word	index@(_Z29roi_align_forward_cuda_kernelIfEviPKT_S2_iPKiPS0_iiS0_iiiiii)
        /*0008*/ 	.word	0x00000026


	//----- nvinfo : EIATTR_FRAME_SIZE
	.align		4
.L_1:
        /*000c*/ 	.byte	0x04, 0x11
        /*000e*/ 	.short	(.L_3 - .L_2)
	.align		4
.L_2:
        /*0010*/ 	.word	index@($__internal_0_$__cuda_sm3x_div_rn_noftz_f32_slowpath)
        /*0014*/ 	.word	0x00000000


	//----- nvinfo : EIATTR_FRAME_SIZE
	.align		4
.L_3:
        /*0018*/ 	.byte	0x04, 0x11
        /*001a*/ 	.short	(.L_5 - .L_4)
	.align		4
.L_4:
        /*001c*/ 	.word	index@(_Z29roi_align_forward_cuda_kernelIfEviPKT_S2_iPKiPS0_iiS0_iiiiii)
        /*0020*/ 	.word	0x00000000


	//----- nvinfo : EIATTR_MIN_STACK_SIZE
	.align		4
.L_5:
        /*0024*/ 	.byte	0x04, 0x12
        /*0026*/ 	.short	(.L_7 - .L_6)
	.align		4
.L_6:
        /*0028*/ 	.word	index@(_Z29roi_align_forward_cuda_kernelIfEviPKT_S2_iPKiPS0_iiS0_iiiiii)
        /*002c*/ 	.word	0x00000000
.L_7:


//--------------------- .nv.compat                --------------------------
	.section	.nv.compat,"",@"SHT_CUDA_COMPAT_INFO"
	.align	4
        /*0000*/ 	.byte	0x02, 0x09, 0x00, 0x00, 0x02, 0x02, 0x01, 0x00, 0x02, 0x05, 0x05, 0x00, 0x03, 0x07, 0x01, 0x01
        /*0010*/ 	.byte	0x02, 0x03, 0x00, 0x00, 0x02, 0x06, 0x01, 0x00, 0x04, 0x0b, 0x08, 0x00, 0x01, 0x00, 0x00, 0x00
        /*0020*/ 	.byte	0x00, 0x00, 0x00, 0x00


//--------------------- .nv.info._Z29roi_align_forward_cuda_kernelIfEviPKT_S2_iPKiPS0_iiS0_iiiiii --------------------------
	.section	.nv.info._Z29roi_align_forward_cuda_kernelIfEviPKT_S2_iPKiPS0_iiS0_iiiiii,"",@"SHT_CUDA_INFO"
	.sectionflags	@""
	.align	4


	//----- nvinfo : EIATTR_CUDA_API_VERSION
	.align		4
        /*0000*/ 	.byte	0x04, 0x37
        /*0002*/ 	.short	(.L_9 - .L_8)
.L_8:
        /*0004*/ 	.word	0x00000082


	//----- nvinfo : EIATTR_KPARAM_INFO
	.align		4
.L_9:
        /*0008*/ 	.byte	0x04, 0x17
        /*000a*/ 	.short	(.L_11 - .L_10)
.L_10:
        /*000c*/ 	.word	0x00000000
        /*0010*/ 	.short	0x000e
        /*0012*/ 	.short	0x0050
        /*0014*/ 	.byte	0x00, 0xf0, 0x11, 0x00


	//----- nvinfo : EIATTR_KPARAM_INFO
	.align		4
.L_11:
        /*0018*/ 	.byte	0x04, 0x17
        /*001a*/ 	.short	(.L_13 - .L_12)
.L_12:
        /*001c*/ 	.word	0x00000000
        /*0020*/ 	.short	0x000d
        /*0022*/ 	.short	0x004c
        /*0024*/ 	.byte	0x00, 0xf0, 0x11, 0x00


	//----- nvinfo : EIATTR_KPARAM_INFO
	.align		4
.L_13:
        /*0028*/ 	.byte	0x04, 0x17
        /*002a*/ 	.short	(.L_15 - .L_14)
.L_14:
        /*002c*/ 	.word	0x00000000
        /*0030*/ 	.short	0x000c
        /*0032*/ 	.short	0x0048
        /*0034*/ 	.byte	0x00, 0xf0, 0x11, 0x00


	//----- nvinfo : EIATTR_KPARAM_INFO
	.align		4
.L_15:
        /*0038*/ 	.byte	0x04, 0x17
        /*003a*/ 	.short	(.L_17 - .L_16)
.L_16:
        /*003c*/ 	.word	0x00000000
        /*0040*/ 	.short	0x000b
        /*0042*/ 	.short	0x0044
        /*0044*/ 	.byte	0x00, 0xf0, 0x11, 0x00


	//----- nvinfo : EIATTR_KPARAM_INFO
	.align		4
.L_17:
        /*0048*/ 	.byte	0x04, 0x17
        /*004a*/ 	.short	(.L_19 - .L_18)
.L_18:
        /*004c*/ 	.word	0x00000000
        /*0050*/ 	.short	0x000a
        /*0052*/ 	.short	0x0040
        /*0054*/ 	.byte	0x00, 0xf0, 0x11, 0x00


	//----- nvinfo : EIATTR_KPARAM_INFO
	.align		4
.L_19:
        /*0058*/ 	.byte	0x04, 0x17
        /*005a*/ 	.short	(.L_21 - .L_20)
.L_20:
        /*005c*/ 	.word	0x00000000
        /*0060*/ 	.short	0x0009
        /*0062*/ 	.short	0x003c
        /*0064*/ 	.byte	0x00, 0xf0, 0x11, 0x00


	//----- nvinfo : EIATTR_KPARAM_INFO
	.align		4
.L_21:
        /*0068*/ 	.byte	0x04, 0x17
        /*006a*/ 	.short	(.L_23 - .L_22)
.L_22:
        /*006c*/ 	.word	0x00000000
        /*0070*/ 	.short	0x0008
        /*0072*/ 	.short	0x0038
        /*0074*/ 	.byte	0x00, 0xf0, 0x11, 0x00


	//----- nvinfo : EIATTR_KPARAM_INFO
	.align		4
.L_23:
        /*0078*/ 	.byte	0x04, 0x17
        /*007a*/ 	.short	(.L_25 - .L_24)
.L_24:
        /*007c*/ 	.word	0x00000000
        /*0080*/ 	.short	0x0007
        /*0082*/ 	.short	0x0034
        /*0084*/ 	.byte	0x00, 0xf0, 0x11, 0x00


	//----- nvinfo : EIATTR_KPARAM_INFO
	.align		4
.L_25:
        /*0088*/ 	.byte	0x04, 0x17
        /*008a*/ 	.short	(.L_27 - .L_26)
.L_26:
        /*008c*/ 	.word	0x00000000
        /*0090*/ 	.short	0x0006
        /*0092*/ 	.short	0x0030
        /*0094*/ 	.byte	0x00, 0xf0, 0x11, 0x00


	//----- nvinfo : EIATTR_KPARAM_INFO
	.align		4
.L_27:
        /*0098*/ 	.byte	0x04, 0x17
        /*009a*/ 	.short	(.L_29 - .L_28)
.L_28:
        /*009c*/ 	.word	0x00000000
        /*00a0*/ 	.short	0x0005
        /*00a2*/ 	.short	0x0028
        /*00a4*/ 	.byte	0x00, 0xf5, 0x21, 0x00


	//----- nvinfo : EIATTR_KPARAM_INFO
	.align		4
.L_29:
        /*00a8*/ 	.byte	0x04, 0x17
        /*00aa*/ 	.short	(.L_31 - .L_30)
.L_30:
        /*00ac*/ 	.word	0x00000000
        /*00b0*/ 	.short	0x0004
        /*00b2*/ 	.short	0x0020
        /*00b4*/ 	.byte	0x00, 0xf5, 0x21, 0x00


	//----- nvinfo : EIATTR_KPARAM_INFO
	.align		4
.L_31:
        /*00b8*/ 	.byte	0x04, 0x17
        /*00ba*/ 	.short	(.L_33 - .L_32)
.L_32:
        /*00bc*/ 	.word	0x00000000
        /*00c0*/ 	.short	0x0003
        /*00c2*/ 	.short	0x0018
        /*00c4*/ 	.byte	0x00, 0xf0, 0x11, 0x00


	//----- nvinfo : EIATTR_KPARAM_INFO
	.align		4
.L_33:
        /*00c8*/ 	.byte	0x04, 0x17
        /*00ca*/ 	.short	(.L_35 - .L_34)
.L_34:
        /*00cc*/ 	.word	0x00000000
        /*00d0*/ 	.short	0x0002
        /*00d2*/ 	.short	0x0010
        /*00d4*/ 	.byte	0x00, 0xf5, 0x21, 0x00


	//----- nvinfo : EIATTR_KPARAM_INFO
	.align		4
.L_35:
        /*00d8*/ 	.byte	0x04, 0x17
        /*00da*/ 	.short	(.L_37 - .L_36)
.L_36:
        /*00dc*/ 	.word	0x00000000
        /*00e0*/ 	.short	0x0001
        /*00e2*/ 	.short	0x0008
        /*00e4*/ 	.byte	0x00, 0xf5, 0x21, 0x00


	//----- nvinfo : EIATTR_KPARAM_INFO
	.align		4
.L_37:
        /*00e8*/ 	.byte	0x04, 0x17
        /*00ea*/ 	.short	(.L_39 - .L_38)
.L_38:
        /*00ec*/ 	.word	0x00000000
        /*00f0*/ 	.short	0x0000
        /*00f2*/ 	.short	0x0000
        /*00f4*/ 	.byte	0x00, 0xf0, 0x11, 0x00


	//----- nvinfo : EIATTR_SPARSE_MMA_MASK
	.align		4
.L_39:
        /*00f8*/ 	.byte	0x03, 0x50
        /*00fa*/ 	.short	0x0000


	//----- nvinfo : EIATTR_MAXREG_COUNT
	.align		4
        /*00fc*/ 	.byte	0x03, 0x1b
        /*00fe*/ 	.short	0x00ff


	//----- nvinfo : EIATTR_MERCURY_ISA_VERSION
	.align		4
        /*0100*/ 	.byte	0x03, 0x5f
        /*0102*/ 	.short	0x0101


	//----- nvinfo : EIATTR_VRC_CTA_INIT_COUNT
	.align		4
        /*0104*/ 	.byte	0x02, 0x4a
	.zero		1
	.zero		1


	//----- nvinfo : EIATTR_EXIT_INSTR_OFFSETS
	.align		4
        /*0108*/ 	.byte	0x04, 0x1c
        /*010a*/ 	.short	(.L_41 - .L_40)


	//   ....[0]....
.L_40:
        /*010c*/ 	.word	0x00000080


	//   ....[1]....
        /*0110*/ 	.word	0x00001d90


	//   ....[2]....
        /*0114*/ 	.word	0x000039a0


	//----- nvinfo : EIATTR_CRS_STACK_SIZE
	.align		4
.L_41:
        /*0118*/ 	.byte	0x04, 0x1e
        /*011a*/ 	.short	(.L_43 - .L_42)
.L_42:
        /*011c*/ 	.word	0x00000000


	//----- nvinfo : EIATTR_CBANK_PARAM_SIZE
	.align		4
.L_43:
        /*0120*/ 	.byte	0x03, 0x19
        /*0122*/ 	.short	0x0054


	//----- nvinfo : EIATTR_PARAM_CBANK
	.align		4
        /*0124*/ 	.byte	0x04, 0x0a
        /*0126*/ 	.short	(.L_45 - .L_44)
	.align		4
.L_44:
        /*0128*/ 	.word	index@(.nv.constant0._Z29roi_align_forward_cuda_kernelIfEviPKT_S2_iPKiPS0_iiS0_iiiiii)
        /*012c*/ 	.short	0x0380
        /*012e*/ 	.short	0x0054


	//----- nvinfo : EIATTR_SW_WAR
	.align		4
.L_45:
        /*0130*/ 	.byte	0x04, 0x36
        /*0132*/ 	.short	(.L_47 - .L_46)
.L_46:
        /*0134*/ 	.word	0x00000008
.L_47:


//--------------------- .nv.callgraph             --------------------------
	.section	.nv.callgraph,"",@"SHT_CUDA_CALLGRAPH"
	.align	4
	.sectionentsize	8
	.align		4
        /*0000*/ 	.word	0x00000000
	.align		4
        /*0004*/ 	.word	0xffffffff
	.align		4
        /*0008*/ 	.word	0x00000000
	.align		4
        /*000c*/ 	.word	0xfffffffe
	.align		4
        /*0010*/ 	.word	0x00000000
	.align		4
        /*0014*/ 	.word	0xfffffffd
	.align		4
        /*0018*/ 	.word	0x00000000
	.align		4
        /*001c*/ 	.word	0xfffffffc


//--------------------- .text._Z29roi_align_forward_cuda_kernelIfEviPKT_S2_iPKiPS0_iiS0_iiiiii --------------------------
	.section	.text._Z29roi_align_forward_cuda_kernelIfEviPKT_S2_iPKiPS0_iiS0_iiiiii,"ax",@progbits
	.align	128
        .global         _Z29roi_align_forward_cuda_kernelIfEviPKT_S2_iPKiPS0_iiS0_iiiiii
        .type           _Z29roi_align_forward_cuda_kernelIfEviPKT_S2_iPKiPS0_iiS0_iiiiii,@function
        .size           _Z29roi_align_forward_cuda_kernelIfEviPKT_S2_iPKiPS0_iiS0_iiiiii,(.L_x_70 - _Z29roi_align_forward_cuda_kernelIfEviPKT_S2_iPKiPS0_iiS0_iiiiii)
        .other          _Z29roi_align_forward_cuda_kernelIfEviPKT_S2_iPKiPS0_iiS0_iiiiii,@"STO_CUDA_ENTRY STV_DEFAULT"
_Z29roi_align_forward_cuda_kernelIfEviPKT_S2_iPKiPS0_iiS0_iiiiii:
.text._Z29roi_align_forward_cuda_kernelIfEviPKT_S2_iPKiPS0_iiS0_iiiiii:
[----:B------:R-:W-:Y:S01]  /*0000*/  LDC R1, c[0x0][0x37c] ;  /* 0x0000df00ff017b82 */ /* 0x000fe20000000800 */
[----:B------:R-:W0:Y:S01]  /*0010*/  S2R R21, SR_TID.X ;  /* 0x0000000000157919 */ /* 0x000e220000002100 */
[----:B------:R-:W1:Y:S06]  /*0020*/  LDCU UR5, c[0x0][0x360] ;  /* 0x00006c00ff0577ac */ /* 0x000e6c0008000800 */
[----:B------:R-:W0:Y:S01]  /*0030*/  S2UR UR4, SR_CTAID.X ;  /* 0x00000000000479c3 */ /* 0x000e220000002500 */
[----:B------:R-:W2:Y:S07]  /*0040*/  LDCU UR6, c[0x0][0x380] ;  /* 0x00007000ff0677ac */ /* 0x000eae0008000800 */
[----:B------:R-:W0:Y:S02]  /*0050*/  LDC R0, c[0x0][0x360] ;  /* 0x0000d800ff007b82 */ /* 0x000e240000000800 */
[----:B0-----:R-:W-:-:S05]  /*0060*/  IMAD R21, R0, UR4, R21 ;  /* 0x0000000400157c24 */ /* 0x001fca000f8e0215 */
[----:B--2---:R-:W-:-:S13]  /*0070*/  ISETP.GE.AND P0, PT, R21, UR6, PT ;  /* 0x0000000615007c0c */ /* 0x004fda000bf06270 */
[----:B-1----:R-:W-:Y:S05]  /*0080*/  @P0 EXIT ;  /* 0x000000000000094d */ /* 0x002fea0003800000 */
[----:B------:R-:W0:Y:S01]  /*0090*/  LDCU UR4, c[0x0][0x3d0] ;  /* 0x00007a00ff0477ac */ /* 0x000e220008000800 */
[----:B------:R-:W1:Y:S01]  /*00a0*/  LDCU.64 UR8, c[0x0][0x3b0] ;  /* 0x00007600ff0877ac */ /* 0x000e620008000a00 */
[----:B------:R-:W2:Y:S01]  /*00b0*/  LDCU.64 UR16, c[0x0][0x3c0] ;  /* 0x00007800ff1077ac */ /* 0x000ea20008000a00 */
[----:B------:R-:W3:Y:S01]  /*00c0*/  LDCU UR13, c[0x0][0x3cc] ;  /* 0x00007980ff0d77ac */ /* 0x000ee20008000800 */
[----:B------:R-:W4:Y:S01]  /*00d0*/  LDCU UR6, c[0x0][0x370] ;  /* 0x00006e00ff0677ac */ /* 0x000f220008000800 */
[----:B0-----:R-:W-:Y:S01]  /*00e0*/  UIADD3 UR11, UPT, UPT, UR4, -0x1, URZ ;  /* 0xffffffff040b7890 */ /* 0x001fe2000fffe0ff */
[----:B-1----:R-:W-:Y:S01]  /*00f0*/  I2FP.F32.S32 R0, UR8 ;  /* 0x0000000800007c45 */ /* 0x002fe20008201400 */
[----:B------:R-:W0:Y:S01]  /*0100*/  LDCU.64 UR14, c[0x0][0x358] ;  /* 0x00006b00ff0e77ac */ /* 0x000e220008000a00 */
[----:B------:R-:W-:Y:S02]  /*0110*/  I2FP.F32.S32 R2, UR9 ;  /* 0x0000000900027c45 */ /* 0x000fe40008201400 */
[----:B------:R-:W-:Y:S01]  /*0120*/  R2UR UR7, R0 ;  /* 0x00000000000772ca */ /* 0x000fe200000e0000 */
[----:B--2---:R-:W-:Y:S01]  /*0130*/  UISETP.NE.AND UP0, UPT, UR16, 0x1, UPT ;  /* 0x000000011000788c */ /* 0x004fe2000bf05270 */
[----:B------:R-:W-:-:S02]  /*0140*/  R2UR UR8, R2 ;  /* 0x00000000020872ca */ /* 0x000fc400000e0000 */
[----:B------:R-:W-:Y:S01]  /*0150*/  I2FP.F32.S32 R0, UR4 ;  /* 0x0000000400007c45 */ /* 0x000fe20008201400 */
[----:B---3--:R-:W-:Y:S01]  /*0160*/  UIMAD UR4, UR4, UR13, URZ ;  /* 0x0000000d040472a4 */ /* 0x008fe2000f8e02ff */
[----:B------:R-:W-:Y:S01]  /*0170*/  I2FP.F32.S32 R2, UR11 ;  /* 0x0000000b00027c45 */ /* 0x000fe20008201400 */
[----:B------:R-:W-:Y:S01]  /*0180*/  UIADD3 UR10, UPT, UPT, UR13, -0x1, URZ ;  /* 0xffffffff0d0a7890 */ /* 0x000fe2000fffe0ff */
[----:B------:R-:W-:Y:S01]  /*0190*/  R2UR UR9, R0 ;  /* 0x00000000000972ca */ /* 0x000fe200000e0000 */
[----:B----4-:R-:W-:Y:S01]  /*01a0*/  UIMAD UR5, UR5, UR6, URZ ;  /* 0x00000006050572a4 */ /* 0x010fe2000f8e02ff */
[----:B------:R-:W-:Y:S02]  /*01b0*/  R2UR UR12, R2 ;  /* 0x00000000020c72ca */ /* 0x000fe400000e0000 */
[----:B------:R-:W-:Y:S02]  /*01c0*/  ISETP.NE.AND P0, PT, RZ, UR17, PT ;  /* 0x00000011ff007c0c */ /* 0x000fe4000bf05270 */
[----:B------:R-:W-:-:S02]  /*01d0*/  I2FP.F32.S32 R20, UR13 ;  /* 0x0000000d00147c45 */ /* 0x000fc40008201400 */
[----:B------:R-:W-:Y:S01]  /*01e0*/  FSEL R17, RZ, 0.5, !P0 ;  /* 0x3f000000ff117808 */ /* 0x000fe20004000000 */
[----:B0-----:R-:W-:Y:S08]  /*01f0*/  BRA.U !UP0, `(.L_x_0) ;  /* 0x0000001908e87547 */ /* 0x001ff0000b800000 */
.L_x_28:
[----:B------:R-:W0:Y:S01]  /*0200*/  LDC R8, c[0x0][0x3b4] ;  /* 0x0000ed00ff087b82 */ /* 0x000e220000000800 */
[----:B------:R-:W-:Y:S01]  /*0210*/  IABS R6, R21 ;  /* 0x0000001500067213 */ /* 0x000fe20000000000 */
[----:B------:R-:W1:Y:S01]  /*0220*/  LDCU UR6, c[0x0][0x398] ;  /* 0x00007300ff0677ac */ /* 0x000e620008000800 */
[----:B------:R-:W2:Y:S05]  /*0230*/  LDCU UR16, c[0x0][0x3c4] ;  /* 0x00007880ff1077ac */ /* 0x000eaa0008000800 */
[----:B------:R-:W3:Y:S01]  /*0240*/  LDC R3, c[0x0][0x3b0] ;  /* 0x0000ec00ff037b82 */ /* 0x000ee20000000800 */
[----:B------:R-:W4:Y:S01]  /*0250*/  LDCU UR13, c[0x0][0x3b8] ;  /* 0x00007700ff0d77ac */ /* 0x000f220008000800 */
[----:B0-----:R-:W-:-:S04]  /*0260*/  IABS R7, R8 ;  /* 0x0000000800077213 */ /* 0x001fc80000000000 */
[----:B------:R-:W0:Y:S08]  /*0270*/  I2F.RP R0, R7 ;  /* 0x0000000700007306 */ /* 0x000e300000209400 */
[----:B0-----:R-:W0:Y:S02]  /*0280*/  MUFU.RCP R0, R0 ;  /* 0x0000000000007308 */ /* 0x001e240000001000 */
[----:B0-----:R-:W-:-:S06]  /*0290*/  IADD3 R4, PT, PT, R0, 0xffffffe, RZ ;  /* 0x0ffffffe00047810 */ /* 0x001fcc0007ffe0ff */
[----:B------:R0:W1:Y:S02]  /*02a0*/  F2I.FTZ.U32.TRUNC.NTZ R5, R4 ;  /* 0x0000000400057305 */ /* 0x000064000021f000 */
[----:B0-----:R-:W-:Y:S02]  /*02b0*/  HFMA2 R4, -RZ, RZ, 0, 0 ;  /* 0x00000000ff047431 */ /* 0x001fe400000001ff */
[----:B-1----:R-:W-:-:S04]  /*02c0*/  IMAD.MOV R2, RZ, RZ, -R5 ;  /* 0x000000ffff027224 */ /* 0x002fc800078e0a05 */
[----:B------:R-:W-:Y:S01]  /*02d0*/  IMAD R9, R2, R7, RZ ;  /* 0x0000000702097224 */ /* 0x000fe200078e02ff */
[----:B---3--:R-:W-:-:S03]  /*02e0*/  IABS R2, R3 ;  /* 0x0000000300027213 */ /* 0x008fc60000000000 */
[----:B------:R-:W-:-:S04]  /*02f0*/  IMAD.HI.U32 R5, R5, R9, R4 ;  /* 0x0000000905057227 */ /* 0x000fc800078e0004 */
[----:B------:R-:W-:Y:S02]  /*0300*/  IMAD.MOV.U32 R9, RZ, RZ, R2 ;  /* 0x000000ffff097224 */ /* 0x000fe400078e0002 */
[----:B------:R-:W-:Y:S02]  /*0310*/  IMAD.HI.U32 R2, R5, R6, RZ ;  /* 0x0000000605027227 */ /* 0x000fe400078e00ff */
[----:B------:R-:W0:Y:S01]  /*0320*/  I2F.RP R4, R9 ;  /* 0x0000000900047306 */ /* 0x000e220000209400 */
[----:B------:R-:W1:Y:S02]  /*0330*/  LDC R5, c[0x0][0x3c8] ;  /* 0x0000f200ff057b82 */ /* 0x000e640000000800 */
[----:B------:R-:W-:-:S05]  /*0340*/  IADD3 R0, PT, PT, -R2, RZ, RZ ;  /* 0x000000ff02007210 */ /* 0x000fca0007ffe1ff */
[----:B------:R-:W-:-:S05]  /*0350*/  IMAD R0, R7, R0, R6 ;  /* 0x0000000007007224 */ /* 0x000fca00078e0206 */
[----:B------:R-:W-:Y:S01]  /*0360*/  ISETP.GT.U32.AND P1, PT, R7, R0, PT ;  /* 0x000000000700720c */ /* 0x000fe20003f24070 */
[----:B0-----:R-:W0:Y:S01]  /*0370*/  MUFU.RCP R4, R4 ;  /* 0x0000000400047308 */ /* 0x001e220000001000 */
[----:B-1----:R-:W-:-:S11]  /*0380*/  IABS R13, R5 ;  /* 0x00000005000d7213 */ /* 0x002fd60000000000 */
[----:B------:R-:W-:Y:S02]  /*0390*/  @!P1 IMAD.IADD R0, R0, 0x1, -R7 ;  /* 0x0000000100009824 */ /* 0x000fe400078e0a07 */
[----:B------:R-:W-:Y:S01]  /*03a0*/  @!P1 VIADD R2, R2, 0x1 ;  /* 0x0000000102029836 */ /* 0x000fe20000000000 */
[----:B------:R-:W-:Y:S02]  /*03b0*/  ISETP.NE.AND P1, PT, R8, RZ, PT ;  /* 0x000000ff0800720c */ /* 0x000fe40003f25270 */
[----:B------:R-:W-:Y:S02]  /*03c0*/  ISETP.GE.U32.AND P0, PT, R0, R7, PT ;  /* 0x000000070000720c */ /* 0x000fe40003f06070 */
[----:B0-----:R-:W-:Y:S02]  /*03d0*/  IADD3 R6, PT, PT, R4, 0xffffffe, RZ ;  /* 0x0ffffffe04067810 */ /* 0x001fe40007ffe0ff */
[----:B------:R-:W-:Y:S02]  /*03e0*/  LOP3.LUT R0, R21, R8, RZ, 0x3c, !PT ;  /* 0x0000000815007212 */ /* 0x000fe400078e3cff */
[----:B------:R0:W1:Y:S02]  /*03f0*/  F2I.FTZ.U32.TRUNC.NTZ R7, R6 ;  /* 0x0000000600077305 */ /* 0x000064000021f000 */
[----:B------:R-:W-:-:S05]  /*0400*/  ISETP.GE.AND P2, PT, R0, RZ, PT ;  /* 0x000000ff0000720c */ /* 0x000fca0003f46270 */
[----:B------:R-:W-:Y:S01]  /*0410*/  @P0 IADD3 R2, PT, PT, R2, 0x1, RZ ;  /* 0x0000000102020810 */ /* 0x000fe20007ffe0ff */
[----:B0-----:R-:W-:Y:S02]  /*0420*/  IMAD.MOV.U32 R6, RZ, RZ, RZ ;  /* 0x000000ffff067224 */ /* 0x001fe400078e00ff */
[----:B-1----:R-:W-:-:S05]  /*0430*/  IMAD.MOV R0, RZ, RZ, -R7 ;  /* 0x000000ffff007224 */ /* 0x002fca00078e0a07 */
[----:B------:R-:W-:Y:S02]  /*0440*/  @!P2 IADD3 R2, PT, PT, -R2, RZ, RZ ;  /* 0x000000ff0202a210 */ /* 0x000fe40007ffe1ff */
[----:B------:R-:W-:Y:S01]  /*0450*/  @!P1 LOP3.LUT R2, RZ, R8, RZ, 0x33, !PT ;  /* 0x00000008ff029212 */ /* 0x000fe200078e33ff */
[----:B------:R-:W-:Y:S01]  /*0460*/  IMAD R11, R0, R9, RZ ;  /* 0x00000009000b7224 */ /* 0x000fe200078e02ff */
[----:B------:R-:W0:Y:S02]  /*0470*/  I2F.RP R8, R13 ;  /* 0x0000000d00087306 */ /* 0x000e240000209400 */
[----:B------:R-:W-:Y:S01]  /*0480*/  IABS R4, R2 ;  /* 0x0000000200047213 */ /* 0x000fe20000000000 */
[----:B------:R-:W-:-:S06]  /*0490*/  IMAD.HI.U32 R6, R7, R11, R6 ;  /* 0x0000000b07067227 */ /* 0x000fcc00078e0006 */
[----:B------:R-:W-:-:S05]  /*04a0*/  IMAD.HI.U32 R0, R6, R4, RZ ;  /* 0x0000000406007227 */ /* 0x000fca00078e00ff */
[----:B------:R-:W-:Y:S01]  /*04b0*/  IADD3 R6, PT, PT, -R0, RZ, RZ ;  /* 0x000000ff00067210 */ /* 0x000fe20007ffe1ff */
[----:B0-----:R-:W0:Y:S04]  /*04c0*/  MUFU.RCP R8, R8 ;  /* 0x0000000800087308 */ /* 0x001e280000001000 */
[----:B------:R-:W-:-:S05]  /*04d0*/  IMAD R4, R9, R6, R4 ;  /* 0x0000000609047224 */ /* 0x000fca00078e0204 */
[----:B------:R-:W-:Y:S02]  /*04e0*/  ISETP.GT.U32.AND P1, PT, R9, R4, PT ;  /* 0x000000040900720c */ /* 0x000fe40003f24070 */
[----:B0-----:R-:W-:-:S04]  /*04f0*/  IADD3 R6, PT, PT, R8, 0xffffffe, RZ ;  /* 0x0ffffffe08067810 */ /* 0x001fc80007ffe0ff */
[----:B------:R0:W1:Y:S07]  /*0500*/  F2I.FTZ.U32.TRUNC.NTZ R7, R6 ;  /* 0x0000000600077305 */ /* 0x00006e000021f000 */
[----:B------:R-:W-:Y:S02]  /*0510*/  @!P1 IMAD.IADD R4, R4, 0x1, -R9 ;  /* 0x0000000104049824 */ /* 0x000fe400078e0a09 */
[----:B------:R-:W-:Y:S01]  /*0520*/  @!P1 VIADD R0, R0, 0x1 ;  /* 0x0000000100009836 */ /* 0x000fe20000000000 */
[----:B------:R-:W-:-:S02]  /*0530*/  ISETP.NE.AND P1, PT, R3, RZ, PT ;  /* 0x000000ff0300720c */ /* 0x000fc40003f25270 */
[----:B------:R-:W-:Y:S02]  /*0540*/  ISETP.GE.U32.AND P0, PT, R4, R9, PT ;  /* 0x000000090400720c */ /* 0x000fe40003f06070 */
[----:B------:R-:W-:Y:S01]  /*0550*/  LOP3.LUT R4, R2, R3, RZ, 0x3c, !PT ;  /* 0x0000000302047212 */ /* 0x000fe200078e3cff */
[----:B0-----:R-:W-:Y:S01]  /*0560*/  IMAD.MOV.U32 R6, RZ, RZ, RZ ;  /* 0x000000ffff067224 */ /* 0x001fe200078e00ff */
[----:B------:R-:W0:Y:S02]  /*0570*/  LDC.64 R8, c[0x0][0x3a0] ;  /* 0x0000e800ff087b82 */ /* 0x000e240000000a00 */
[----:B------:R-:W-:Y:S01]  /*0580*/  ISETP.GE.AND P2, PT, R4, RZ, PT ;  /* 0x000000ff0400720c */ /* 0x000fe20003f46270 */
[----:B-1----:R-:W-:-:S06]  /*0590*/  IMAD.MOV R4, RZ, RZ, -R7 ;  /* 0x000000ffff047224 */ /* 0x002fcc00078e0a07 */
[----:B------:R-:W-:-:S06]  /*05a0*/  @P0 IADD3 R0, PT, PT, R0, 0x1, RZ ;  /* 0x0000000100000810 */ /* 0x000fcc0007ffe0ff */
[----:B------:R-:W-:Y:S02]  /*05b0*/  @!P2 IADD3 R0, PT, PT, -R0, RZ, RZ ;  /* 0x000000ff0000a210 */ /* 0x000fe40007ffe1ff */
[----:B------:R-:W-:Y:S01]  /*05c0*/  @!P1 LOP3.LUT R0, RZ, R3, RZ, 0x33, !PT ;  /* 0x00000003ff009212 */ /* 0x000fe200078e33ff */
[----:B------:R-:W-:-:S03]  /*05d0*/  IMAD R3, R4, R13, RZ ;  /* 0x0000000d04037224 */ /* 0x000fc600078e02ff */
[----:B------:R-:W-:Y:S01]  /*05e0*/  IABS R4, R0 ;  /* 0x0000000000047213 */ /* 0x000fe20000000000 */
[----:B------:R-:W-:-:S06]  /*05f0*/  IMAD.HI.U32 R6, R7, R3, R6 ;  /* 0x0000000307067227 */ /* 0x000fcc00078e0006 */
[----:B------:R-:W-:-:S05]  /*0600*/  IMAD.HI.U32 R3, R6, R4, RZ ;  /* 0x0000000406037227 */ /* 0x000fca00078e00ff */
[----:B------:R-:W-:-:S05]  /*0610*/  IADD3 R6, PT, PT, -R3, RZ, RZ ;  /* 0x000000ff03067210 */ /* 0x000fca0007ffe1ff */
[C---:B------:R-:W-:Y:S02]  /*0620*/  IMAD R4, R13.reuse, R6, R4 ;  /* 0x000000060d047224 */ /* 0x040fe400078e0204 */
[----:B------:R-:W1:Y:S03]  /*0630*/  LDC.64 R6, c[0x0][0x390] ;  /* 0x0000e400ff067b82 */ /* 0x000e660000000a00 */
[----:B------:R-:W-:-:S13]  /*0640*/  ISETP.GT.U32.AND P1, PT, R13, R4, PT ;  /* 0x000000040d00720c */ /* 0x000fda0003f24070 */
[----:B------:R-:W-:Y:S01]  /*0650*/  @!P1 IMAD.IADD R4, R4, 0x1, -R13 ;  /* 0x0000000104049824 */ /* 0x000fe200078e0a0d */
[----:B------:R-:W-:Y:S02]  /*0660*/  @!P1 IADD3 R3, PT, PT, R3, 0x1, RZ ;  /* 0x0000000103039810 */ /* 0x000fe40007ffe0ff */
[----:B------:R-:W-:Y:S02]  /*0670*/  ISETP.NE.AND P1, PT, R5, RZ, PT ;  /* 0x000000ff0500720c */ /* 0x000fe40003f25270 */
[----:B------:R-:W-:Y:S02]  /*0680*/  ISETP.GE.U32.AND P0, PT, R4, R13, PT ;  /* 0x0000000d0400720c */ /* 0x000fe40003f06070 */
[----:B------:R-:W-:-:S04]  /*0690*/  LOP3.LUT R4, R0, R5, RZ, 0x3c, !PT ;  /* 0x0000000500047212 */ /* 0x000fc800078e3cff */
[----:B------:R-:W-:-:S07]  /*06a0*/  ISETP.GE.AND P2, PT, R4, RZ, PT ;  /* 0x000000ff0400720c */ /* 0x000fce0003f46270 */
[----:B------:R-:W-:-:S05]  /*06b0*/  @P0 VIADD R3, R3, 0x1 ;  /* 0x0000000103030836 */ /* 0x000fca0000000000 */
[----:B------:R-:W-:-:S05]  /*06c0*/  MOV R13, R3 ;  /* 0x00000003000d7202 */ /* 0x000fca0000000f00 */
[----:B------:R-:W-:Y:S01]  /*06d0*/  @!P2 IMAD.MOV R13, RZ, RZ, -R13 ;  /* 0x000000ffff0da224 */ /* 0x000fe200078e0a0d */
[----:B------:R-:W-:-:S05]  /*06e0*/  @!P1 LOP3.LUT R13, RZ, R5, RZ, 0x33, !PT ;  /* 0x00000005ff0d9212 */ /* 0x000fca00078e33ff */
[----:B------:R-:W-:Y:S01]  /*06f0*/  IMAD R3, R13, UR6, RZ ;  /* 0x000000060d037c24 */ /* 0x000fe2000f8e02ff */
[----:B--2---:R-:W-:Y:S01]  /*0700*/  ISETP.NE.AND P2, PT, RZ, UR16, PT ;  /* 0x00000010ff007c0c */ /* 0x004fe2000bf45270 */
[----:B------:R-:W2:Y:S01]  /*0710*/  MUFU.RCP R15, UR7 ;  /* 0x00000007000f7d08 */ /* 0x000ea20008001000 */
[----:B------:R-:W3:Y:S01]  /*0720*/  LDCU UR6, c[0x0][0x3bc] ;  /* 0x00007780ff0677ac */ /* 0x000ee20008000800 */
[----:B-1----:R-:W-:-:S05]  /*0730*/  IMAD.WIDE R6, R3, 0x4, R6 ;  /* 0x0000000403067825 */ /* 0x002fca00078e0206 */
[----:B------:R-:W4:Y:S04]  /*0740*/  LDG.E R12, desc[UR14][R6.64+0x4] ;  /* 0x0000040e060c7981 */ /* 0x000f28000c1e1900 */
[----:B------:R-:W2:Y:S04]  /*0750*/  LDG.E R16, desc[UR14][R6.64+0xc] ;  /* 0x00000c0e06107981 */ /* 0x000ea8000c1e1900 */
[----:B------:R-:W2:Y:S04]  /*0760*/  LDG.E R10, desc[UR14][R6.64] ;  /* 0x0000000e060a7981 */ /* 0x000ea8000c1e1900 */
[----:B------:R1:W2:Y:S01]  /*0770*/  LDG.E R14, desc[UR14][R6.64+0x8] ;  /* 0x0000080e060e7981 */ /* 0x0002a2000c1e1900 */
[----:B0-----:R-:W-:-:S05]  /*0780*/  IMAD.WIDE R8, R13, 0x4, R8 ;  /* 0x000000040d087825 */ /* 0x001fca00078e0208 */
[----:B------:R0:W5:Y:S01]  /*0790*/  LDG.E R4, desc[UR14][R8.64] ;  /* 0x0000000e08047981 */ /* 0x000162000c1e1900 */
[----:B------:R-:W-:Y:S01]  /*07a0*/  IMAD.MOV R13, RZ, RZ, -R13 ;  /* 0x000000ffff0d7224 */ /* 0x000fe200078e0a0d */
[----:B---3--:R-:W-:Y:S01]  /*07b0*/  ISETP.LT.AND P1, PT, RZ, UR6, PT ;  /* 0x00000006ff007c0c */ /* 0x008fe2000bf21270 */
[----:B------:R-:W-:Y:S02]  /*07c0*/  BSSY.RECONVERGENT B2, `(.L_x_1) ;  /* 0x0000016000027945 */ /* 0x000fe40003800200 */
[----:B------:R-:W-:Y:S02]  /*07d0*/  IMAD R5, R5, R13, R0 ;  /* 0x0000000d05057224 */ /* 0x000fe400078e0200 */
[--C-:B----4-:R-:W-:Y:S01]  /*07e0*/  FFMA R11, R12, UR13, -R17.reuse ;  /* 0x0000000d0c0b7c23 */ /* 0x110fe20008000811 */
[----:B------:R-:W-:Y:S01]  /*07f0*/  MOV R12, UR7 ;  /* 0x00000007000c7c02 */ /* 0x000fe20008000f00 */
[----:B--2---:R-:W-:-:S04]  /*0800*/  FFMA R16, R16, UR13, -R17 ;  /* 0x0000000d10107c23 */ /* 0x004fc80008000811 */
[----:B-1----:R-:W-:Y:S01]  /*0810*/  FFMA R6, R15, -R12, 1 ;  /* 0x3f8000000f067423 */ /* 0x002fe2000000080c */
[----:B------:R-:W-:Y:S01]  /*0820*/  FADD R3, -R11, R16 ;  /* 0x000000100b037221 */ /* 0x000fe20000000100 */
[----:B------:R-:W-:Y:S02]  /*0830*/  FFMA R10, R10, UR13, -R17 ;  /* 0x0000000d0a0a7c23 */ /* 0x000fe40008000811 */
[----:B------:R-:W-:Y:S01]  /*0840*/  FFMA R16, R15, R6, R15 ;  /* 0x000000060f107223 */ /* 0x000fe2000000000f */
[----:B------:R-:W-:Y:S01]  /*0850*/  FFMA R7, R14, UR13, -R17 ;  /* 0x0000000d0e077c23 */ /* 0x000fe20008000811 */
[----:B------:R-:W-:-:S03]  /*0860*/  @!P2 FMNMX R3, R3, 1, !PT ;  /* 0x3f8000000303a809 */ /* 0x000fc60007800000 */
[----:B------:R-:W-:Y:S01]  /*0870*/  FADD R6, -R10, R7 ;  /* 0x000000070a067221 */ /* 0x000fe20000000100 */
[----:B------:R-:W1:Y:S01]  /*0880*/  FCHK P0, R3, UR7 ;  /* 0x0000000703007d02 */ /* 0x000e620008000000 */
[----:B0-----:R-:W-:-:S03]  /*0890*/  FFMA R8, R3, R16, RZ ;  /* 0x0000001003087223 */ /* 0x001fc600000000ff */
[----:B------:R-:W-:Y:S01]  /*08a0*/  @!P2 FMNMX R6, R6, 1, !PT ;  /* 0x3f8000000606a809 */ /* 0x000fe20007800000 */
[----:B------:R-:W-:-:S04]  /*08b0*/  FFMA R7, R8, -UR7, R3 ;  /* 0x8000000708077c23 */ /* 0x000fc80008000003 */
[----:B------:R-:W-:Y:S01]  /*08c0*/  FFMA R16, R16, R7, R8 ;  /* 0x0000000710107223 */ /* 0x000fe20000000008 */
[----:B-1----:R-:W-:Y:S06]  /*08d0*/  @!P0 BRA `(.L_x_2) ;  /* 0x0000000000108947 */ /* 0x002fec0003800000 */
[----:B------:R-:W-:Y:S02]  /*08e0*/  MOV R0, UR7 ;  /* 0x0000000700007c02 */ /* 0x000fe40008000f00 */
[----:B------:R-:W-:-:S07]  /*08f0*/  MOV R22, 0x910 ;  /* 0x0000091000167802 */ /* 0x000fce0000000f00 */
[----:B-----5:R-:W-:Y:S05]  /*0900*/  CALL.REL.NOINC `($__internal_0_$__cuda_sm3x_div_rn_noftz_f32_slowpath) ;  /* 0x0000003000287944 */ /* 0x020fea0003c00000 */
[----:B------:R-:W-:-:S07]  /*0910*/  IMAD.MOV.U32 R16, RZ, RZ, R0 ;  /* 0x000000ffff107224 */ /* 0x000fce00078e0000 */
.L_x_2:
[----:B------:R-:W-:Y:S05]  /*0920*/  BSYNC.RECONVERGENT B2 ;  /* 0x0000000000027941 */ /* 0x000fea0003800200 */
.L_x_1:
[----:B------:R-:W0:Y:S01]  /*0930*/  MUFU.RCP R0, UR8 ;  /* 0x0000000800007d08 */ /* 0x000e220008001000 */
[----:B------:R-:W-:Y:S01]  /*0940*/  MOV R3, UR8 ;  /* 0x0000000800037c02 */ /* 0x000fe20008000f00 */
[----:B------:R-:W-:Y:S06]  /*0950*/  BSSY.RECONVERGENT B2, `(.L_x_3) ;  /* 0x000000d000027945 */ /* 0x000fec0003800200 */
[----:B------:R-:W1:Y:S01]  /*0960*/  FCHK P0, R6, UR8 ;  /* 0x0000000806007d02 */ /* 0x000e620008000000 */
[----:B0-----:R-:W-:-:S04]  /*0970*/  FFMA R3, R0, -R3, 1 ;  /* 0x3f80000000037423 */ /* 0x001fc80000000803 */
[----:B------:R-:W-:-:S04]  /*0980*/  FFMA R3, R0, R3, R0 ;  /* 0x0000000300037223 */ /* 0x000fc80000000000 */
[----:B------:R-:W-:-:S04]  /*0990*/  FFMA R15, R6, R3, RZ ;  /* 0x00000003060f7223 */ /* 0x000fc800000000ff */
[----:B------:R-:W-:-:S04]  /*09a0*/  FFMA R0, R15, -UR8, R6 ;  /* 0x800000080f007c23 */ /* 0x000fc80008000006 */
[----:B------:R-:W-:Y:S01]  /*09b0*/  FFMA R15, R3, R0, R15 ;  /* 0x00000000030f7223 */ /* 0x000fe2000000000f */
[----:B-1----:R-:W-:Y:S06]  /*09c0*/  @!P0 BRA `(.L_x_4) ;  /* 0x0000000000148947 */ /* 0x002fec0003800000 */
[----:B------:R-:W-:Y:S01]  /*09d0*/  IMAD.MOV.U32 R3, RZ, RZ, R6 ;  /* 0x000000ffff037224 */ /* 0x000fe200078e0006 */
[----:B------:R-:W-:Y:S02]  /*09e0*/  MOV R0, UR8 ;  /* 0x0000000800007c02 */ /* 0x000fe40008000f00 */
[----:B------:R-:W-:-:S07]  /*09f0*/  MOV R22, 0xa10 ;  /* 0x00000a1000167802 */ /* 0x000fce0000000f00 */
[----:B-----5:R-:W-:Y:S05]  /*0a00*/  CALL.REL.NOINC `($__internal_0_$__cuda_sm3x_div_rn_noftz_f32_slowpath) ;  /* 0x0000002c00e87944 */ /* 0x020fea0003c00000 */
[----:B------:R-:W-:-:S07]  /*0a10*/  IMAD.MOV.U32 R15, RZ, RZ, R0 ;  /* 0x000000ffff0f7224 */ /* 0x000fce00078e0000 */
.L_x_4:
[----:B------:R-:W-:Y:S05]  /*0a20*/  BSYNC.RECONVERGENT B2 ;  /* 0x0000000000027941 */ /* 0x000fea0003800200 */
.L_x_3:
[----:B------:R-:W0:Y:S01]  /*0a30*/  LDC R13, c[0x0][0x3bc] ;  /* 0x0000ef00ff0d7b82 */ /* 0x000e220000000800 */
[----:B------:R-:W0:Y:S01]  /*0a40*/  F2I.CEIL.NTZ R14, R16 ;  /* 0x00000010000e7305 */ /* 0x000e22000020b100 */
[----:B------:R-:W1:Y:S01]  /*0a50*/  LDCU UR6, c[0x0][0x3c8] ;  /* 0x00007900ff0677ac */ /* 0x000e620008000800 */
[----:B------:R-:W-:Y:S01]  /*0a60*/  BSSY.RECONVERGENT B3, `(.L_x_5) ;  /* 0x000012b000037945 */ /* 0x000fe20003800200 */
[----:B------:R-:W-:Y:S02]  /*0a70*/  HFMA2 R12, -RZ, RZ, 0, 0 ;  /* 0x00000000ff0c7431 */ /* 0x000fe400000001ff */
[----:B-1---5:R-:W-:Y:S01]  /*0a80*/  IMAD R0, R4, UR6, R5 ;  /* 0x0000000604007c24 */ /* 0x022fe2000f8e0205 */
[----:B0-----:R-:W-:Y:S02]  /*0a90*/  SEL R14, R14, R13, !P1 ;  /* 0x0000000d0e0e7207 */ /* 0x001fe40004800000 */
[----:B------:R0:W1:Y:S02]  /*0aa0*/  @!P1 F2I.CEIL.NTZ R13, R15 ;  /* 0x0000000f000d9305 */ /* 0x000064000020b100 */
[----:B------:R-:W-:-:S13]  /*0ab0*/  ISETP.GE.AND P0, PT, R14, 0x1, PT ;  /* 0x000000010e00780c */ /* 0x000fda0003f06270 */
[----:B01----:R-:W-:Y:S05]  /*0ac0*/  @!P0 BRA `(.L_x_6) ;  /* 0x0000001000908947 */ /* 0x003fea0003800000 */
[----:B------:R-:W0:Y:S01]  /*0ad0*/  LDC R18, c[0x0][0x3b0] ;  /* 0x0000ec00ff127b82 */ /* 0x000e220000000800 */
[----:B------:R-:W-:Y:S01]  /*0ae0*/  IABS R23, R2 ;  /* 0x0000000200177213 */ /* 0x000fe20000000000 */
[----:B------:R-:W1:Y:S01]  /*0af0*/  LDCU.64 UR16, c[0x0][0x388] ;  /* 0x00007100ff1077ac */ /* 0x000e620008000a00 */
[----:B------:R-:W-:Y:S01]  /*0b00*/  ISETP.GE.AND P3, PT, R21, RZ, PT ;  /* 0x000000ff1500720c */ /* 0x000fe20003f66270 */
[----:B------:R-:W-:Y:S01]  /*0b10*/  IMAD R0, R0, UR4, RZ ;  /* 0x0000000400007c24 */ /* 0x000fe2000f8e02ff */
[----:B------:R-:W-:-:S03]  /*0b20*/  PRMT R25, RZ, 0x7610, R25 ;  /* 0x00007610ff197816 */ /* 0x000fc60000000019 */
[----:B------:R-:W2:Y:S01]  /*0b30*/  LDC R22, c[0x0][0x3b4] ;  /* 0x0000ed00ff167b82 */ /* 0x000ea20000000800 */
[----:B0-----:R-:W-:-:S04]  /*0b40*/  IABS R8, R18 ;  /* 0x0000001200087213 */ /* 0x001fc80000000000 */
[----:B------:R-:W0:Y:S01]  /*0b50*/  I2F.RP R9, R8 ;  /* 0x0000000800097306 */ /* 0x000e220000209400 */
[----:B--2---:R-:W-:Y:S02]  /*0b60*/  IABS R3, R22 ;  /* 0x0000001600037213 */ /* 0x004fe40000000000 */
[----:B------:R-:W-:-:S05]  /*0b70*/  ISETP.NE.AND P4, PT, R22, RZ, PT ;  /* 0x000000ff1600720c */ /* 0x000fca0003f85270 */
[----:B------:R-:W2:Y:S08]  /*0b80*/  I2F.RP R12, R3 ;  /* 0x00000003000c7306 */ /* 0x000eb00000209400 */
[----:B0-----:R-:W0:Y:S08]  /*0b90*/  MUFU.RCP R9, R9 ;  /* 0x0000000900097308 */ /* 0x001e300000001000 */
[----:B--2---:R-:W2:Y:S01]  /*0ba0*/  MUFU.RCP R12, R12 ;  /* 0x0000000c000c7308 */ /* 0x004ea20000001000 */
[----:B0-----:R-:W-:-:S07]  /*0bb0*/  VIADD R6, R9, 0xffffffe ;  /* 0x0ffffffe09067836 */ /* 0x001fce0000000000 */
[----:B------:R0:W3:Y:S01]  /*0bc0*/  F2I.FTZ.U32.TRUNC.NTZ R7, R6 ;  /* 0x0000000600077305 */ /* 0x0000e2000021f000 */
[----:B--2---:R-:W-:Y:S01]  /*0bd0*/  IADD3 R4, PT, PT, R12, 0xffffffe, RZ ;  /* 0x0ffffffe0c047810 */ /* 0x004fe20007ffe0ff */
[----:B------:R-:W-:-:S06]  /*0be0*/  IMAD.MOV.U32 R12, RZ, RZ, RZ ;  /* 0x000000ffff0c7224 */ /* 0x000fcc00078e00ff */
[----:B------:R2:W4:Y:S01]  /*0bf0*/  F2I.FTZ.U32.TRUNC.NTZ R5, R4 ;  /* 0x0000000400057305 */ /* 0x000522000021f000 */
[----:B0-----:R-:W-:Y:S02]  /*0c00*/  IMAD.MOV.U32 R6, RZ, RZ, RZ ;  /* 0x000000ffff067224 */ /* 0x001fe400078e00ff */
[----:B---3--:R-:W-:Y:S02]  /*0c10*/  IMAD.MOV R19, RZ, RZ, -R7 ;  /* 0x000000ffff137224 */ /* 0x008fe400078e0a07 */
[----:B--2---:R-:W-:Y:S02]  /*0c20*/  IMAD.MOV.U32 R4, RZ, RZ, RZ ;  /* 0x000000ffff047224 */ /* 0x004fe400078e00ff */
[----:B------:R-:W-:Y:S01]  /*0c30*/  IMAD R19, R19, R8, RZ ;  /* 0x0000000813137224 */ /* 0x000fe200078e02ff */
[----:B----4-:R-:W-:-:S03]  /*0c40*/  IADD3 R24, PT, PT, RZ, -R5, RZ ;  /* 0x80000005ff187210 */ /* 0x010fc60007ffe0ff */
[----:B------:R-:W-:Y:S01]  /*0c50*/  IMAD.HI.U32 R19, R7, R19, R6 ;  /* 0x0000001307137227 */ /* 0x000fe200078e0006 */
[----:B------:R-:W-:Y:S02]  /*0c60*/  IABS R7, R21 ;  /* 0x0000001500077213 */ /* 0x000fe40000000000 */
[----:B------:R-:W-:Y:S01]  /*0c70*/  MOV R6, R23 ;  /* 0x0000001700067202 */ /* 0x000fe20000000f00 */
[----:B------:R-:W-:-:S04]  /*0c80*/  IMAD R9, R24, R3, RZ ;  /* 0x0000000318097224 */ /* 0x000fc800078e02ff */
[----:B------:R-:W-:Y:S01]  /*0c90*/  IMAD.HI.U32 R9, R5, R9, R4 ;  /* 0x0000000905097227 */ /* 0x000fe200078e0004 */
[----:B------:R-:W-:Y:S02]  /*0ca0*/  MOV R4, R7 ;  /* 0x0000000700047202 */ /* 0x000fe40000000f00 */
[----:B------:R-:W-:Y:S01]  /*0cb0*/  SHF.R.S32.HI R5, RZ, 0x1f, R0 ;  /* 0x0000001fff057819 */ /* 0x000fe20000011400 */
[----:B------:R-:W-:Y:S01]  /*0cc0*/  IMAD.HI.U32 R19, R19, R6, RZ ;  /* 0x0000000613137227 */ /* 0x000fe200078e00ff */
[----:B------:R-:W-:-:S03]  /*0cd0*/  MOV R7, RZ ;  /* 0x000000ff00077202 */ /* 0x000fc60000000f00 */
[----:B------:R-:W-:-:S04]  /*0ce0*/  IMAD.HI.U32 R9, R9, R4, RZ ;  /* 0x0000000409097227 */ /* 0x000fc800078e00ff */
[----:B------:R-:W-:Y:S01]  /*0cf0*/  IMAD.MOV R19, RZ, RZ, -R19 ;  /* 0x000000ffff137224 */ /* 0x000fe200078e0a13 */
[----:B------:R-:W-:-:S03]  /*0d00*/  IADD3 R9, PT, PT, -R9, RZ, RZ ;  /* 0x000000ff09097210 */ /* 0x000fc60007ffe1ff */
[C---:B------:R-:W-:Y:S02]  /*0d10*/  IMAD R19, R8.reuse, R19, R6 ;  /* 0x0000001308137224 */ /* 0x040fe400078e0206 */
[C---:B------:R-:W-:Y:S01]  /*0d20*/  IMAD R4, R3.reuse, R9, R4 ;  /* 0x0000000903047224 */ /* 0x040fe200078e0204 */
[----:B------:R-:W-:Y:S02]  /*0d30*/  I2FP.F32.S32 R9, R13 ;  /* 0x0000000d00097245 */ /* 0x000fe40000201400 */
[----:B------:R-:W-:Y:S02]  /*0d40*/  ISETP.GT.U32.AND P0, PT, R8, R19, PT ;  /* 0x000000130800720c */ /* 0x000fe40003f04070 */
[----:B------:R-:W-:-:S11]  /*0d50*/  ISETP.GT.U32.AND P1, PT, R3, R4, PT ;  /* 0x000000040300720c */ /* 0x000fd60003f24070 */
[----:B------:R-:W-:Y:S02]  /*0d60*/  @!P0 IMAD.IADD R19, R19, 0x1, -R8 ;  /* 0x0000000113138824 */ /* 0x000fe400078e0a08 */
[----:B------:R-:W-:Y:S02]  /*0d70*/  @!P1 IADD3 R4, PT, PT, R4, -R3, RZ ;  /* 0x8000000304049210 */ /* 0x000fe40007ffe0ff */
[----:B------:R-:W-:Y:S02]  /*0d80*/  ISETP.GE.AND P1, PT, R2, RZ, PT ;  /* 0x000000ff0200720c */ /* 0x000fe40003f26270 */
[----:B------:R-:W-:Y:S02]  /*0d90*/  ISETP.GT.U32.AND P0, PT, R8, R19, PT ;  /* 0x000000130800720c */ /* 0x000fe40003f04070 */
[----:B------:R-:W-:-:S11]  /*0da0*/  ISETP.GT.U32.AND P2, PT, R3, R4, PT ;  /* 0x000000040300720c */ /* 0x000fd60003f44070 */
[----:B------:R-:W-:Y:S01]  /*0db0*/  @!P0 IMAD.IADD R19, R19, 0x1, -R8 ;  /* 0x0000000113138824 */ /* 0x000fe200078e0a08 */
[----:B------:R-:W-:Y:S02]  /*0dc0*/  ISETP.NE.AND P0, PT, R18, RZ, PT ;  /* 0x000000ff1200720c */ /* 0x000fe40003f05270 */
[----:B------:R-:W-:Y:S01]  /*0dd0*/  @!P2 IADD3 R4, PT, PT, R4, -R3, RZ ;  /* 0x800000030404a210 */ /* 0x000fe20007ffe0ff */
[----:B------:R-:W-:Y:S01]  /*0de0*/  IMAD.MOV.U32 R2, RZ, RZ, R19 ;  /* 0x000000ffff027224 */ /* 0x000fe200078e0013 */
[----:B------:R-:W-:Y:S02]  /*0df0*/  LOP3.LUT R8, R13, 0x7ffffffe, RZ, 0xc0, !PT ;  /* 0x7ffffffe0d087812 */ /* 0x000fe400078ec0ff */
[----:B------:R-:W-:Y:S01]  /*0e00*/  MOV R3, R4 ;  /* 0x0000000400037202 */ /* 0x000fe20000000f00 */
[----:B------:R-:W-:-:S03]  /*0e10*/  @!P1 IMAD.MOV R2, RZ, RZ, -R2 ;  /* 0x000000ffff029224 */ /* 0x000fc600078e0a02 */
[----:B------:R-:W-:Y:S02]  /*0e20*/  @!P3 IADD3 R3, PT, PT, -R3, RZ, RZ ;  /* 0x000000ff0303b210 */ /* 0x000fe40007ffe1ff */
[----:B------:R-:W-:Y:S02]  /*0e30*/  @!P4 LOP3.LUT R3, RZ, R22, RZ, 0x33, !PT ;  /* 0x00000016ff03c212 */ /* 0x000fe400078e33ff */
[----:B------:R-:W-:Y:S02]  /*0e40*/  @!P0 LOP3.LUT R2, RZ, R18, RZ, 0x33, !PT ;  /* 0x00000012ff028212 */ /* 0x000fe400078e33ff */
[----:B------:R-:W-:Y:S02]  /*0e50*/  I2FP.F32.S32 R3, R3 ;  /* 0x0000000300037245 */ /* 0x000fe40000201400 */
[----:B------:R-:W-:Y:S02]  /*0e60*/  I2FP.F32.S32 R2, R2 ;  /* 0x0000000200027245 */ /* 0x000fe40000201400 */
[----:B-1----:R-:W-:Y:S01]  /*0e70*/  LEA R18, P0, R0, UR16, 0x2 ;  /* 0x0000001000127c11 */ /* 0x002fe2000f8010ff */
[----:B------:R-:W-:-:S02]  /*0e80*/  FFMA R10, R3, R15, R10 ;  /* 0x0000000f030a7223 */ /* 0x000fc4000000000a */
[----:B------:R-:W-:Y:S01]  /*0e90*/  FFMA R11, R2, R16, R11 ;  /* 0x00000010020b7223 */ /* 0x000fe2000000000b */
[----:B------:R-:W-:-:S09]  /*0ea0*/  LEA.HI.X R19, R0, UR17, R5, 0x2, P0 ;  /* 0x0000001100137c11 */ /* 0x000fd200080f1405 */
.L_x_27:
[----:B------:R-:W-:Y:S01]  /*0eb0*/  ISETP.GE.AND P0, PT, R13, 0x1, PT ;  /* 0x000000010d00780c */ /* 0x000fe20003f06270 */
[----:B------:R-:W-:-:S12]  /*0ec0*/  BSSY.RECONVERGENT B2, `(.L_x_7) ;  /* 0x00000e1000027945 */ /* 0x000fd80003800200 */
[----:B------:R-:W-:Y:S05]  /*0ed0*/  @!P0 BRA `(.L_x_8) ;  /* 0x0000000c007c8947 */ /* 0x000fea0003800000 */
[----:B------:R-:W-:Y:S01]  /*0ee0*/  I2FP.F32.U32 R4, R14 ;  /* 0x0000000e00047245 */ /* 0x000fe20000201000 */
[----:B------:R-:W-:Y:S01]  /*0ef0*/  BSSY.RECONVERGENT B4, `(.L_x_9) ;  /* 0x000000f000047945 */ /* 0x000fe20003800200 */
[----:B------:R-:W-:Y:S02]  /*0f00*/  I2FP.F32.U32 R0, R7 ;  /* 0x0000000700007245 */ /* 0x000fe40000201000 */
[----:B------:R-:W0:Y:S03]  /*0f10*/  MUFU.RCP R2, R4 ;  /* 0x0000000400027308 */ /* 0x000e260000001000 */
[----:B------:R-:W-:-:S04]  /*0f20*/  FADD R3, R0, 0.5 ;  /* 0x3f00000000037421 */ /* 0x000fc80000000000 */
[----:B------:R-:W-:-:S04]  /*0f30*/  FMUL R3, R3, R16 ;  /* 0x0000001003037220 */ /* 0x000fc80000400000 */
[----:B------:R-:W1:Y:S01]  /*0f40*/  FCHK P0, R3, R4 ;  /* 0x0000000403007302 */ /* 0x000e620000000000 */
[----:B0-----:R-:W-:-:S04]  /*0f50*/  FFMA R5, -R4, R2, 1 ;  /* 0x3f80000004057423 */ /* 0x001fc80000000102 */
[----:B------:R-:W-:-:S04]  /*0f60*/  FFMA R2, R2, R5, R2 ;  /* 0x0000000502027223 */ /* 0x000fc80000000002 */
[----:B------:R-:W-:-:S04]  /*0f70*/  FFMA R5, R3, R2, RZ ;  /* 0x0000000203057223 */ /* 0x000fc800000000ff */
[----:B------:R-:W-:-:S04]  /*0f80*/  FFMA R0, -R4, R5, R3 ;  /* 0x0000000504007223 */ /* 0x000fc80000000103 */
[----:B------:R-:W-:Y:S01]  /*0f90*/  FFMA R0, R2, R0, R5 ;  /* 0x0000000002007223 */ /* 0x000fe20000000005 */
[----:B-1----:R-:W-:Y:S06]  /*0fa0*/  @!P0 BRA `(.L_x_10) ;  /* 0x00000000000c8947 */ /* 0x002fec0003800000 */
[----:B------:R-:W-:Y:S01]  /*0fb0*/  IMAD.MOV.U32 R0, RZ, RZ, R4 ;  /* 0x000000ffff007224 */ /* 0x000fe200078e0004 */
[----:B------:R-:W-:-:S07]  /*0fc0*/  MOV R22, 0xfe0 ;  /* 0x00000fe000167802 */ /* 0x000fce0000000f00 */
[----:B------:R-:W-:Y:S05]  /*0fd0*/  CALL.REL.NOINC `($__internal_0_$__cuda_sm3x_div_rn_noftz_f32_slowpath) ;  /* 0x0000002800747944 */ /* 0x000fea0003c00000 */
.L_x_10:
[----:B------:R-:W-:Y:S05]  /*0fe0*/  BSYNC.RECONVERGENT B4 ;  /* 0x0000000000047941 */ /* 0x000fea0003800200 */
.L_x_9:
[----:B------:R-:W-:Y:S01]  /*0ff0*/  FADD R3, R11, R0 ;  /* 0x000000000b037221 */ /* 0x000fe20000000000 */
[----:B------:R-:W-:Y:S01]  /*1000*/  ISETP.NE.AND P2, PT, R13, 0x1, PT ;  /* 0x000000010d00780c */ /* 0x000fe20003f45270 */
[----:B------:R-:W-:Y:S01]  /*1010*/  BSSY.RECONVERGENT B4, `(.L_x_11) ;  /* 0x000008e000047945 */ /* 0x000fe20003800200 */
[----:B------:R-:W-:Y:S01]  /*1020*/  IMAD.MOV.U32 R22, RZ, RZ, 0x3f000000 ;  /* 0x3f000000ff167424 */ /* 0x000fe200078e00ff */
[----:B------:R-:W-:Y:S02]  /*1030*/  PRMT R23, R25, 0x7610, R23 ;  /* 0x0000761019177816 */ /* 0x000fe40000000017 */
[----:B------:R-:W-:Y:S02]  /*1040*/  FMNMX.NAN R0, RZ, R3, !PT ;  /* 0x00000003ff007209 */ /* 0x000fe40007820000 */
[C---:B------:R-:W-:Y:S02]  /*1050*/  FSETP.GT.AND P1, PT, R3.reuse, R20, PT ;  /* 0x000000140300720b */ /* 0x040fe40003f24000 */
[----:B------:R-:W0:Y:S02]  /*1060*/  F2I.TRUNC.NTZ R2, R0 ;  /* 0x0000000000027305 */ /* 0x000e24000020f100 */
[----:B------:R-:W-:-:S02]  /*1070*/  FSETP.LT.OR P1, PT, R3, -1, P1 ;  /* 0xbf8000000300780b */ /* 0x000fc40000f21400 */
[C---:B0-----:R-:W-:Y:S02]  /*1080*/  ISETP.GE.AND P0, PT, R2.reuse, UR10, PT ;  /* 0x0000000a02007c0c */ /* 0x041fe4000bf06270 */
[C---:B------:R-:W-:Y:S02]  /*1090*/  VIMNMX R6, PT, PT, R2.reuse, UR10, PT ;  /* 0x0000000a02067c48 */ /* 0x040fe4000bfe0100 */
[----:B------:R-:W-:Y:S02]  /*10a0*/  IADD3 R4, PT, PT, R2, 0x1, RZ ;  /* 0x0000000102047810 */ /* 0x000fe40007ffe0ff */
[----:B------:R-:W-:Y:S02]  /*10b0*/  I2FP.F32.S32 R5, R6 ;  /* 0x0000000600057245 */ /* 0x000fe40000201400 */
[----:B------:R-:W-:-:S05]  /*10c0*/  SEL R4, R4, UR10, !P0 ;  /* 0x0000000a04047c07 */ /* 0x000fca000c000000 */
[----:B------:R-:W-:-:S05]  /*10d0*/  @P0 I2FP.F32.S32 R0, UR10 ;  /* 0x0000000a00000c45 */ /* 0x000fca0008201400 */
[----:B------:R-:W-:-:S04]  /*10e0*/  FADD R5, R0, -R5 ;  /* 0x8000000500057221 */ /* 0x000fc80000000000 */
[----:B------:R-:W-:Y:S01]  /*10f0*/  FADD R2, -R5, 1 ;  /* 0x3f80000005027421 */ /* 0x000fe20000000100 */
[----:B------:R-:W-:Y:S06]  /*1100*/  @!P2 BRA `(.L_x_12) ;  /* 0x0000000400f8a947 */ /* 0x000fec0003800000 */
[----:B------:R-:W-:Y:S01]  /*1110*/  LOP3.LUT P2, RZ, R25, 0xff, RZ, 0xc0, !PT ;  /* 0x000000ff19ff7812 */ /* 0x000fe2000784c0ff */
[----:B------:R-:W-:Y:S01]  /*1120*/  HFMA2 R25, -RZ, RZ, 0, 0 ;  /* 0x00000000ff197431 */ /* 0x000fe200000001ff */
[----:B------:R-:W-:Y:S02]  /*1130*/  BSSY.RECONVERGENT B5, `(.L_x_13) ;  /* 0x0000078000057945 */ /* 0x000fe40003800200 */
[----:B------:R-:W-:-:S13]  /*1140*/  PLOP3.LUT P2, PT, P2, PT, PT, 0x8, 0x80 ;  /* 0x000000000080781c */ /* 0x000fda000174e170 */
.L_x_22:
[----:B------:R-:W0:Y:S01]  /*1150*/  MUFU.RCP R22, R9 ;  /* 0x0000000900167308 */ /* 0x000e220000001000 */
[----:B------:R-:W-:Y:S01]  /*1160*/  I2FP.F32.U32 R0, R25 ;  /* 0x0000001900007245 */ /* 0x000fe20000201000 */
[----:B------:R-:W-:Y:S04]  /*1170*/  BSSY.RECONVERGENT B6, `(.L_x_14) ;  /* 0x000000d000067945 */ /* 0x000fe80003800200 */
        /* <DEDUP_REMOVED lines=12> */
.L_x_15:
[----:B------:R-:W-:Y:S05]  /*1240*/  BSYNC.RECONVERGENT B6 ;  /* 0x0000000000067941 */ /* 0x000fea0003800200 */
.L_x_14:
[----:B------:R-:W-:Y:S01]  /*1250*/  FADD R0, R10, R0 ;  /* 0x000000000a007221 */ /* 0x000fe20000000000 */
[----:B------:R-:W-:Y:S01]  /*1260*/  BSSY.RECONVERGENT B0, `(.L_x_16) ;  /* 0x0000025000007945 */ /* 0x000fe20003800200 */
[----:B------:R-:W-:-:S03]  /*1270*/  MOV R23, RZ ;  /* 0x000000ff00177202 */ /* 0x000fc60000000f00 */
[----:B------:R-:W-:-:S04]  /*1280*/  FSETP.GT.AND P0, PT, R0, UR9, PT ;  /* 0x0000000900007c0b */ /* 0x000fc8000bf04000 */
[----:B------:R-:W-:-:S04]  /*1290*/  FSETP.LT.OR P0, PT, R0, -1, P0 ;  /* 0xbf8000000000780b */ /* 0x000fc80000701400 */
[----:B------:R-:W-:-:S13]  /*12a0*/  PLOP3.LUT P0, PT, P1, P0, PT, 0xf8, 0x8f ;  /* 0x00000000008f781c */ /* 0x000fda0000f01f70 */
[----:B------:R-:W-:Y:S05]  /*12b0*/  @P0 BRA `(.L_x_17) ;  /* 0x00000000007c0947 */ /* 0x000fea0003800000 */
[----:B------:R-:W-:Y:S01]  /*12c0*/  FMNMX.NAN R24, RZ, R0, !PT ;  /* 0x00000000ff187209 */ /* 0x000fe20007820000 */
[----:B------:R-:W0:Y:S03]  /*12d0*/  LDCU UR6, c[0x0][0x3d0] ;  /* 0x00007a00ff0677ac */ /* 0x000e260008000800 */
[----:B------:R-:W1:Y:S02]  /*12e0*/  F2I.TRUNC.NTZ R0, R24 ;  /* 0x0000001800007305 */ /* 0x000e64000020f100 */
[C---:B-1----:R-:W-:Y:S01]  /*12f0*/  ISETP.GE.AND P0, PT, R0.reuse, UR11, PT ;  /* 0x0000000b00007c0c */ /* 0x042fe2000bf06270 */
[C---:B------:R-:W-:Y:S01]  /*1300*/  VIADD R3, R0.reuse, 0x1 ;  /* 0x0000000100037836 */ /* 0x040fe20000000000 */
[----:B------:R-:W-:Y:S02]  /*1310*/  VIMNMX R27, PT, PT, R0, UR11, PT ;  /* 0x0000000b001b7c48 */ /* 0x000fe4000bfe0100 */
[----:B------:R-:W-:-:S02]  /*1320*/  FSEL R0, R24, UR12, !P0 ;  /* 0x0000000c18007c08 */ /* 0x000fc4000c000000 */
[----:B------:R-:W-:Y:S01]  /*1330*/  I2FP.F32.S32 R23, R27 ;  /* 0x0000001b00177245 */ /* 0x000fe20000201400 */
[----:B0-----:R-:W-:Y:S01]  /*1340*/  IMAD R29, R6, UR6, R27 ;  /* 0x00000006061d7c24 */ /* 0x001fe2000f8e021b */
[----:B------:R-:W-:-:S03]  /*1350*/  SEL R3, R3, UR11, !P0 ;  /* 0x0000000b03037c07 */ /* 0x000fc6000c000000 */
[----:B------:R-:W-:Y:S01]  /*1360*/  FADD R0, R0, -R23 ;  /* 0x8000001700007221 */ /* 0x000fe20000000000 */
[----:B------:R-:W-:-:S04]  /*1370*/  IMAD.WIDE R22, R29, 0x4, R18 ;  /* 0x000000041d167825 */ /* 0x000fc800078e0212 */
[----:B------:R-:W-:Y:S02]  /*1380*/  IMAD R29, R6, UR6, R3 ;  /* 0x00000006061d7c24 */ /* 0x000fe4000f8e0203 */
[----:B------:R-:W2:Y:S02]  /*1390*/  LDG.E R22, desc[UR14][R22.64] ;  /* 0x0000000e16167981 */ /* 0x000ea4000c1e1900 */
[----:B------:R-:W-:-:S06]  /*13a0*/  IMAD.WIDE R28, R29, 0x4, R18 ;  /* 0x000000041d1c7825 */ /* 0x000fcc00078e0212 */
[----:B------:R-:W3:Y:S01]  /*13b0*/  LDG.E R28, desc[UR14][R28.64] ;  /* 0x0000000e1c1c7981 */ /* 0x000ee2000c1e1900 */
[----:B------:R-:W-:Y:S01]  /*13c0*/  FMUL R31, R2, R0 ;  /* 0x00000000021f7220 */ /* 0x000fe20000400000 */
[----:B------:R-:W-:Y:S01]  /*13d0*/  FADD R24, -R0, 1 ;  /* 0x3f80000000187421 */ /* 0x000fe20000000100 */
[C---:B------:R-:W-:Y:S02]  /*13e0*/  IMAD R27, R4.reuse, UR6, R27 ;  /* 0x00000006041b7c24 */ /* 0x040fe4000f8e021b */
[----:B------:R-:W-:Y:S02]  /*13f0*/  IMAD R3, R4, UR6, R3 ;  /* 0x0000000604037c24 */ /* 0x000fe4000f8e0203 */
[----:B------:R-:W-:-:S06]  /*1400*/  IMAD.WIDE R26, R27, 0x4, R18 ;  /* 0x000000041b1a7825 */ /* 0x000fcc00078e0212 */
[----:B------:R-:W4:Y:S01]  /*1410*/  LDG.E R26, desc[UR14][R26.64] ;  /* 0x0000000e1a1a7981 */ /* 0x000f22000c1e1900 */
[----:B---3--:R-:W-:Y:S01]  /*1420*/  FMUL R33, R28, R31 ;  /* 0x0000001f1c217220 */ /* 0x008fe20000400000 */
[----:B------:R-:W-:-:S04]  /*1430*/  FMUL R31, R2, R24 ;  /* 0x00000018021f7220 */ /* 0x000fc80000400000 */
[----:B--2---:R-:W-:Y:S01]  /*1440*/  FFMA R31, R22, R31, R33 ;  /* 0x0000001f161f7223 */ /* 0x004fe20000000021 */
[----:B------:R-:W-:-:S06]  /*1450*/  IMAD.WIDE R22, R3, 0x4, R18 ;  /* 0x0000000403167825 */ /* 0x000fcc00078e0212 */
[----:B------:R-:W2:Y:S01]  /*1460*/  LDG.E R23, desc[UR14][R22.64] ;  /* 0x0000000e16177981 */ /* 0x000ea2000c1e1900 */
[C---:B------:R-:W-:Y:S01]  /*1470*/  FMUL R3, R5.reuse, R24 ;  /* 0x0000001805037220 */ /* 0x040fe20000400000 */
[----:B------:R-:W-:-:S03]  /*1480*/  FMUL R0, R5, R0 ;  /* 0x0000000005007220 */ /* 0x000fc60000400000 */
[----:B----4-:R-:W-:-:S04]  /*1490*/  FFMA R24, R26, R3, R31 ;  /* 0x000000031a187223 */ /* 0x010fc8000000001f */
[----:B--2---:R-:W-:-:S07]  /*14a0*/  FFMA R23, R23, R0, R24 ;  /* 0x0000000017177223 */ /* 0x004fce0000000018 */
.L_x_17:
[----:B------:R-:W-:Y:S05]  /*14b0*/  BSYNC.RECONVERGENT B0 ;  /* 0x0000000000007941 */ /* 0x000fea0003800200 */
.L_x_16:
[----:B------:R-:W0:Y:S01]  /*14c0*/  MUFU.RCP R24, R9 ;  /* 0x0000000900187308 */ /* 0x000e220000001000 */
[----:B------:R-:W-:Y:S01]  /*14d0*/  IADD3 R0, PT, PT, R25, 0x1, RZ ;  /* 0x0000000119007810 */ /* 0x000fe20007ffe0ff */
[----:B------:R-:W-:Y:S01]  /*14e0*/  BSSY.RECONVERGENT B6, `(.L_x_18) ;  /* 0x0000010000067945 */ /* 0x000fe20003800200 */
[----:B------:R-:W-:Y:S02]  /*14f0*/  @!P2 FMNMX R23, R23, R12, !PT ;  /* 0x0000000c1717a209 */ /* 0x000fe40007800000 */
[----:B------:R-:W-:-:S05]  /*1500*/  I2FP.F32.U32 R0, R0 ;  /* 0x0000000000007245 */ /* 0x000fca0000201000 */
[----:B------:R-:W-:Y:S01]  /*1510*/  FADD R22, R0, 0.5 ;  /* 0x3f00000000167421 */ /* 0x000fe20000000000 */
[----:B0-----:R-:W-:-:S04]  /*1520*/  FFMA R3, -R9, R24, 1 ;  /* 0x3f80000009037423 */ /* 0x001fc80000000118 */
[----:B------:R-:W-:Y:S01]  /*1530*/  FFMA R0, R24, R3, R24 ;  /* 0x0000000318007223 */ /* 0x000fe20000000018 */
[----:B------:R-:W-:-:S04]  /*1540*/  FMUL R24, R22, R15 ;  /* 0x0000000f16187220 */ /* 0x000fc80000400000 */
[----:B------:R-:W0:Y:S01]  /*1550*/  FCHK P0, R24, R9 ;  /* 0x0000000918007302 */ /* 0x000e220000000000 */
[----:B------:R-:W-:-:S04]  /*1560*/  FFMA R3, R0, R24, RZ ;  /* 0x0000001800037223 */ /* 0x000fc800000000ff */
[----:B------:R-:W-:-:S04]  /*1570*/  FFMA R22, -R9, R3, R24 ;  /* 0x0000000309167223 */ /* 0x000fc80000000118 */
[----:B------:R-:W-:Y:S01]  /*1580*/  FFMA R0, R0, R22, R3 ;  /* 0x0000001600007223 */ /* 0x000fe20000000003 */
[----:B0-----:R-:W-:Y:S06]  /*1590*/  @!P0 BRA `(.L_x_19) ;  /* 0x0000000000108947 */ /* 0x001fec0003800000 */
[----:B------:R-:W-:Y:S01]  /*15a0*/  IMAD.MOV.U32 R3, RZ, RZ, R24 ;  /* 0x000000ffff037224 */ /* 0x000fe200078e0018 */
[----:B------:R-:W-:Y:S02]  /*15b0*/  MOV R0, R9 ;  /* 0x0000000900007202 */ /* 0x000fe40000000f00 */
[----:B------:R-:W-:-:S07]  /*15c0*/  MOV R22, 0x15e0 ;  /* 0x000015e000167802 */ /* 0x000fce0000000f00 */
[----:B------:R-:W-:Y:S05]  /*15d0*/  CALL.REL.NOINC `($__internal_0_$__cuda_sm3x_div_rn_noftz_f32_slowpath) ;  /* 0x0000002000f47944 */ /* 0x000fea0003c00000 */
.L_x_19:
[----:B------:R-:W-:Y:S05]  /*15e0*/  BSYNC.RECONVERGENT B6 ;  /* 0x0000000000067941 */ /* 0x000fea0003800200 */
.L_x_18:
[----:B------:R-:W-:Y:S01]  /*15f0*/  FADD R0, R10, R0 ;  /* 0x000000000a007221 */ /* 0x000fe20000000000 */
[----:B------:R-:W-:Y:S01]  /*1600*/  BSSY.RECONVERGENT B0, `(.L_x_20) ;  /* 0x0000025000007945 */ /* 0x000fe20003800200 */
[----:B------:R-:W-:-:S03]  /*1610*/  IMAD.MOV.U32 R12, RZ, RZ, RZ ;  /* 0x000000ffff0c7224 */ /* 0x000fc600078e00ff */
[----:B------:R-:W-:-:S04]  /*1620*/  FSETP.GT.AND P0, PT, R0, UR9, PT ;  /* 0x0000000900007c0b */ /* 0x000fc8000bf04000 */
[----:B------:R-:W-:-:S04]  /*1630*/  FSETP.LT.OR P0, PT, R0, -1, P0 ;  /* 0xbf8000000000780b */ /* 0x000fc80000701400 */
[----:B------:R-:W-:-:S13]  /*1640*/  PLOP3.LUT P0, PT, P1, P0, PT, 0xf8, 0x8f ;  /* 0x00000000008f781c */ /* 0x000fda0000f01f70 */
[----:B------:R-:W-:Y:S05]  /*1650*/  @P0 BRA `(.L_x_21) ;  /* 0x00000000007c0947 */ /* 0x000fea0003800000 */
[----:B------:R-:W-:Y:S01]  /*1660*/  FMNMX.NAN R12, RZ, R0, !PT ;  /* 0x00000000ff0c7209 */ /* 0x000fe20007820000 */
[----:B------:R-:W0:Y:S03]  /*1670*/  LDCU UR6, c[0x0][0x3d0] ;  /* 0x00007a00ff0677ac */ /* 0x000e260008000800 */
[----:B------:R-:W1:Y:S02]  /*1680*/  F2I.TRUNC.NTZ R0, R12 ;  /* 0x0000000c00007305 */ /* 0x000e64000020f100 */
[C---:B-1----:R-:W-:Y:S02]  /*1690*/  ISETP.GE.AND P0, PT, R0.reuse, UR11, PT ;  /* 0x0000000b00007c0c */ /* 0x042fe4000bf06270 */
[C---:B------:R-:W-:Y:S02]  /*16a0*/  VIMNMX R29, PT, PT, R0.reuse, UR11, PT ;  /* 0x0000000b001d7c48 */ /* 0x040fe4000bfe0100 */
[----:B------:R-:W-:-:S02]  /*16b0*/  IADD3 R3, PT, PT, R0, 0x1, RZ ;  /* 0x0000000100037810 */ /* 0x000fc40007ffe0ff */
[----:B------:R-:W-:Y:S01]  /*16c0*/  FSEL R0, R12, UR12, !P0 ;  /* 0x0000000c0c007c08 */ /* 0x000fe2000c000000 */
[----:B0-----:R-:W-:Y:S01]  /*16d0*/  IMAD R31, R6, UR6, R29 ;  /* 0x00000006061f7c24 */ /* 0x001fe2000f8e021d */
[----:B------:R-:W-:Y:S02]  /*16e0*/  I2FP.F32.S32 R27, R29 ;  /* 0x0000001d001b7245 */ /* 0x000fe40000201400 */
        /* <DEDUP_REMOVED lines=18> */
[----:B------:R-:W-:-:S04]  /*1810*/  FMUL R3, R5, R12 ;  /* 0x0000000c05037220 */ /* 0x000fc80000400000 */
[----:B----4-:R-:W-:Y:S01]  /*1820*/  FFMA R33, R28, R3, R33 ;  /* 0x000000031c217223 */ /* 0x010fe20000000021 */
[----:B------:R-:W-:-:S04]  /*1830*/  FMUL R3, R5, R0 ;  /* 0x0000000005037220 */ /* 0x000fc80000400000 */
[----:B--2---:R-:W-:-:S07]  /*1840*/  FFMA R12, R26, R3, R33 ;  /* 0x000000031a0c7223 */ /* 0x004fce0000000021 */
.L_x_21:
[----:B------:R-:W-:Y:S05]  /*1850*/  BSYNC.RECONVERGENT B0 ;  /* 0x0000000000007941 */ /* 0x000fea0003800200 */
.L_x_20:
[----:B------:R-:W-:Y:S01]  /*1860*/  VIADD R25, R25, 0x2 ;  /* 0x0000000219197836 */ /* 0x000fe20000000000 */
[----:B------:R-:W-:Y:S02]  /*1870*/  PLOP3.LUT P2, PT, PT, PT, PT, 0x8, 0x80 ;  /* 0x000000000080781c */ /* 0x000fe40003f4e170 */
[----:B------:R-:W-:Y:S02]  /*1880*/  FMNMX R12, R23, R12, !PT ;  /* 0x0000000c170c7209 */ /* 0x000fe40007800000 */
[----:B------:R-:W-:-:S13]  /*1890*/  ISETP.NE.AND P0, PT, R25, R8, PT ;  /* 0x000000081900720c */ /* 0x000fda0003f05270 */
[----:B------:R-:W-:Y:S05]  /*18a0*/  @P0 BRA `(.L_x_22) ;  /* 0xfffffff800280947 */ /* 0x000fea000383ffff */
[----:B------:R-:W-:Y:S05]  /*18b0*/  BSYNC.RECONVERGENT B5 ;  /* 0x0000000000057941 */ /* 0x000fea0003800200 */
.L_x_13:
[----:B------:R-:W-:Y:S01]  /*18c0*/  I2FP.F32.U32 R22, R8 ;  /* 0x0000000800167245 */ /* 0x000fe20000201000 */
[----:B------:R-:W-:-:S04]  /*18d0*/  HFMA2 R23, -RZ, RZ, 0, 5.9604644775390625e-08 ;  /* 0x00000001ff177431 */ /* 0x000fc800000001ff */
[----:B------:R-:W-:-:S07]  /*18e0*/  FADD R22, R22, 0.5 ;  /* 0x3f00000016167421 */ /* 0x000fce0000000000 */
.L_x_12:
[----:B------:R-:W-:Y:S05]  /*18f0*/  BSYNC.RECONVERGENT B4 ;  /* 0x0000000000047941 */ /* 0x000fea0003800200 */
.L_x_11:
[----:B------:R-:W-:Y:S01]  /*1900*/  LOP3.LUT R0, R13, 0x1, RZ, 0xc0, !PT ;  /* 0x000000010d007812 */ /* 0x000fe200078ec0ff */
[----:B------:R-:W-:-:S03]  /*1910*/  IMAD.MOV.U32 R25, RZ, RZ, 0x1 ;  /* 0x00000001ff197424 */ /* 0x000fc600078e00ff */
[----:B------:R-:W-:-:S13]  /*1920*/  ISETP.NE.U32.AND P0, PT, R0, 0x1, PT ;  /* 0x000000010000780c */ /* 0x000fda0003f05070 */
[----:B------:R-:W-:Y:S05]  /*1930*/  @P0 BRA `(.L_x_8) ;  /* 0x0000000000e40947 */ /* 0x000fea0003800000 */
[----:B------:R-:W0:Y:S01]  /*1940*/  MUFU.RCP R0, R9 ;  /* 0x0000000900007308 */ /* 0x000e220000001000 */
[----:B------:R-:W-:Y:S01]  /*1950*/  FMUL R24, R22, R15 ;  /* 0x0000000f16187220 */ /* 0x000fe20000400000 */
[----:B------:R-:W-:Y:S06]  /*1960*/  BSSY.RECONVERGENT B4, `(.L_x_23) ;  /* 0x000000c000047945 */ /* 0x000fec0003800200 */
[----:B------:R-:W1:Y:S01]  /*1970*/  FCHK P0, R24, R9 ;  /* 0x0000000918007302 */ /* 0x000e620000000000 */
[----:B0-----:R-:W-:-:S04]  /*1980*/  FFMA R3, -R9, R0, 1 ;  /* 0x3f80000009037423 */ /* 0x001fc80000000100 */
[----:B------:R-:W-:-:S04]  /*1990*/  FFMA R0, R0, R3, R0 ;  /* 0x0000000300007223 */ /* 0x000fc80000000000 */
[----:B------:R-:W-:-:S04]  /*19a0*/  FFMA R3, R0, R24, RZ ;  /* 0x0000001800037223 */ /* 0x000fc800000000ff */
[----:B------:R-:W-:-:S04]  /*19b0*/  FFMA R22, -R9, R3, R24 ;  /* 0x0000000309167223 */ /* 0x000fc80000000118 */
[----:B------:R-:W-:Y:S01]  /*19c0*/  FFMA R0, R0, R22, R3 ;  /* 0x0000001600007223 */ /* 0x000fe20000000003 */
[----:B-1----:R-:W-:Y:S06]  /*19d0*/  @!P0 BRA `(.L_x_24) ;  /* 0x0000000000108947 */ /* 0x002fec0003800000 */
[----:B------:R-:W-:Y:S01]  /*19e0*/  MOV R3, R24 ;  /* 0x0000001800037202 */ /* 0x000fe20000000f00 */
[----:B------:R-:W-:Y:S01]  /*19f0*/  IMAD.MOV.U32 R0, RZ, RZ, R9 ;  /* 0x000000ffff007224 */ /* 0x000fe200078e0009 */
[----:B------:R-:W-:-:S07]  /*1a00*/  MOV R22, 0x1a20 ;  /* 0x00001a2000167802 */ /* 0x000fce0000000f00 */
[----:B------:R-:W-:Y:S05]  /*1a10*/  CALL.REL.NOINC `($__internal_0_$__cuda_sm3x_div_rn_noftz_f32_slowpath) ;  /* 0x0000001c00e47944 */ /* 0x000fea0003c00000 */
.L_x_24:
[----:B------:R-:W-:Y:S05]  /*1a20*/  BSYNC.RECONVERGENT B4 ;  /* 0x0000000000047941 */ /* 0x000fea0003800200 */
.L_x_23:
[----:B------:R-:W-:Y:S01]  /*1a30*/  FADD R3, R10, R0 ;  /* 0x000000000a037221 */ /* 0x000fe20000000000 */
[----:B------:R-:W-:Y:S01]  /*1a40*/  BSSY.RECONVERGENT B0, `(.L_x_25) ;  /* 0x0000026000007945 */ /* 0x000fe20003800200 */
[----:B------:R-:W-:-:S03]  /*1a50*/  HFMA2 R0, -RZ, RZ, 0, 0 ;  /* 0x00000000ff007431 */ /* 0x000fc600000001ff */
[----:B------:R-:W-:-:S04]  /*1a60*/  FSETP.GT.AND P0, PT, R3, UR9, PT ;  /* 0x0000000903007c0b */ /* 0x000fc8000bf04000 */
[----:B------:R-:W-:-:S04]  /*1a70*/  FSETP.LT.OR P0, PT, R3, -1, P0 ;  /* 0xbf8000000300780b */ /* 0x000fc80000701400 */
[----:B------:R-:W-:Y:S02]  /*1a80*/  PLOP3.LUT P0, PT, P1, P0, PT, 0xf8, 0x8f ;  /* 0x00000000008f781c */ /* 0x000fe40000f01f70 */
[----:B------:R-:W-:-:S11]  /*1a90*/  LOP3.LUT P1, RZ, R23, 0xff, RZ, 0xc0, !PT ;  /* 0x000000ff17ff7812 */ /* 0x000fd6000782c0ff */
[----:B------:R-:W-:Y:S05]  /*1aa0*/  @P0 BRA `(.L_x_26) ;  /* 0x00000000007c0947 */ /* 0x000fea0003800000 */
[----:B------:R-:W-:Y:S01]  /*1ab0*/  FMNMX.NAN R0, RZ, R3, !PT ;  /* 0x00000003ff007209 */ /* 0x000fe20007820000 */
[----:B------:R-:W0:Y:S03]  /*1ac0*/  LDCU UR6, c[0x0][0x3d0] ;  /* 0x00007a00ff0677ac */ /* 0x000e260008000800 */
[----:B------:R-:W1:Y:S02]  /*1ad0*/  F2I.TRUNC.NTZ R3, R0 ;  /* 0x0000000000037305 */ /* 0x000e64000020f100 */
[C---:B-1----:R-:W-:Y:S01]  /*1ae0*/  VIADD R22, R3.reuse, 0x1 ;  /* 0x0000000103167836 */ /* 0x042fe20000000000 */
[C---:B------:R-:W-:Y:S02]  /*1af0*/  ISETP.GE.AND P0, PT, R3.reuse, UR11, PT ;  /* 0x0000000b03007c0c */ /* 0x040fe4000bf06270 */
[----:B------:R-:W-:Y:S02]  /*1b00*/  VIMNMX R3, PT, PT, R3, UR11, PT ;  /* 0x0000000b03037c48 */ /* 0x000fe4000bfe0100 */
[----:B------:R-:W-:-:S03]  /*1b10*/  SEL R29, R22, UR11, !P0 ;  /* 0x0000000b161d7c07 */ /* 0x000fc6000c000000 */
[C---:B0-----:R-:W-:Y:S02]  /*1b20*/  IMAD R27, R6.reuse, UR6, R3 ;  /* 0x00000006061b7c24 */ /* 0x041fe4000f8e0203 */
[----:B------:R-:W-:-:S04]  /*1b30*/  IMAD R23, R6, UR6, R29 ;  /* 0x0000000606177c24 */ /* 0x000fc8000f8e021d */
[----:B------:R-:W-:-:S04]  /*1b40*/  IMAD.WIDE R22, R23, 0x4, R18 ;  /* 0x0000000417167825 */ /* 0x000fc800078e0212 */
[C---:B------:R-:W-:Y:S02]  /*1b50*/  IMAD R31, R4.reuse, UR6, R29 ;  /* 0x00000006041f7c24 */ /* 0x040fe4000f8e021d */
[----:B------:R-:W-:Y:S01]  /*1b60*/  IMAD.WIDE R26, R27, 0x4, R18 ;  /* 0x000000041b1a7825 */ /* 0x000fe200078e0212 */
[----:B------:R0:W2:Y:S03]  /*1b70*/  LDG.E R22, desc[UR14][R22.64] ;  /* 0x0000000e16167981 */ /* 0x0000a6000c1e1900 */
[----:B------:R-:W-:Y:S02]  /*1b80*/  IMAD R29, R4, UR6, R3 ;  /* 0x00000006041d7c24 */ /* 0x000fe4000f8e0203 */
[----:B------:R-:W3:Y:S02]  /*1b90*/  LDG.E R26, desc[UR14][R26.64] ;  /* 0x0000000e1a1a7981 */ /* 0x000ee4000c1e1900 */
[----:B------:R-:W-:-:S04]  /*1ba0*/  IMAD.WIDE R28, R29, 0x4, R18 ;  /* 0x000000041d1c7825 */ /* 0x000fc800078e0212 */
[----:B------:R-:W-:Y:S02]  /*1bb0*/  IMAD.WIDE R30, R31, 0x4, R18 ;  /* 0x000000041f1e7825 */ /* 0x000fe400078e0212 */
[----:B------:R-:W4:Y:S04]  /*1bc0*/  LDG.E R28, desc[UR14][R28.64] ;  /* 0x0000000e1c1c7981 */ /* 0x000f28000c1e1900 */
[----:B------:R-:W5:Y:S01]  /*1bd0*/  LDG.E R30, desc[UR14][R30.64] ;  /* 0x0000000e1e1e7981 */ /* 0x000f62000c1e1900 */
[----:B------:R-:W-:Y:S02]  /*1be0*/  FSEL R0, R0, UR12, !P0 ;  /* 0x0000000c00007c08 */ /* 0x000fe4000c000000 */
[----:B------:R-:W-:-:S05]  /*1bf0*/  I2FP.F32.S32 R3, R3 ;  /* 0x0000000300037245 */ /* 0x000fca0000201400 */
[----:B------:R-:W-:-:S04]  /*1c00*/  FADD R0, R0, -R3 ;  /* 0x8000000300007221 */ /* 0x000fc80000000000 */
[----:B0-----:R-:W-:Y:S01]  /*1c10*/  FMUL R23, R2, R0 ;  /* 0x0000000002177220 */ /* 0x001fe20000400000 */
[----:B------:R-:W-:-:S03]  /*1c20*/  FADD R3, -R0, 1 ;  /* 0x3f80000000037421 */ /* 0x000fc60000000100 */
[----:B--2---:R-:W-:Y:S01]  /*1c30*/  FMUL R33, R22, R23 ;  /* 0x0000001716217220 */ /* 0x004fe20000400000 */
[-C--:B------:R-:W-:Y:S01]  /*1c40*/  FMUL R23, R2, R3.reuse ;  /* 0x0000000302177220 */ /* 0x080fe20000400000 */
[C---:B------:R-:W-:Y:S01]  /*1c50*/  FMUL R3, R5.reuse, R3 ;  /* 0x0000000305037220 */ /* 0x040fe20000400000 */
[----:B------:R-:W-:Y:S02]  /*1c60*/  FMUL R5, R5, R0 ;  /* 0x0000000005057220 */ /* 0x000fe40000400000 */
[----:B---3--:R-:W-:-:S04]  /*1c70*/  FFMA R23, R26, R23, R33 ;  /* 0x000000171a177223 */ /* 0x008fc80000000021 */
[----:B----4-:R-:W-:-:S04]  /*1c80*/  FFMA R3, R28, R3, R23 ;  /* 0x000000031c037223 */ /* 0x010fc80000000017 */
[----:B-----5:R-:W-:-:S07]  /*1c90*/  FFMA R0, R30, R5, R3 ;  /* 0x000000051e007223 */ /* 0x020fce0000000003 */
.L_x_26:
[----:B------:R-:W-:Y:S05]  /*1ca0*/  BSYNC.RECONVERGENT B0 ;  /* 0x0000000000007941 */ /* 0x000fea0003800200 */
.L_x_25:
[----:B------:R-:W-:-:S04]  /*1cb0*/  @P1 FMNMX R0, R12, R0, !PT ;  /* 0x000000000c001209 */ /* 0x000fc80007800000 */
[----:B------:R-:W-:-:S07]  /*1cc0*/  MOV R12, R0 ;  /* 0x00000000000c7202 */ /* 0x000fce0000000f00 */
.L_x_8:
[----:B------:R-:W-:Y:S05]  /*1cd0*/  BSYNC.RECONVERGENT B2 ;  /* 0x0000000000027941 */ /* 0x000fea0003800200 */
.L_x_7:
[----:B------:R-:W-:-:S05]  /*1ce0*/  VIADD R7, R7, 0x1 ;  /* 0x0000000107077836 */ /* 0x000fca0000000000 */
[----:B------:R-:W-:-:S13]  /*1cf0*/  ISETP.NE.AND P0, PT, R7, R14, PT ;  /* 0x0000000e0700720c */ /* 0x000fda0003f05270 */
[----:B------:R-:W-:Y:S05]  /*1d00*/  @P0 BRA `(.L_x_27) ;  /* 0xfffffff000680947 */ /* 0x000fea000383ffff */
.L_x_6:
[----:B------:R-:W-:Y:S05]  /*1d10*/  BSYNC.RECONVERGENT B3 ;  /* 0x0000000000037941 */ /* 0x000fea0003800200 */
.L_x_5:
[----:B------:R-:W0:Y:S01]  /*1d20*/  LDC.64 R2, c[0x0][0x3a8] ;  /* 0x0000ea00ff027b82 */ /* 0x000e220000000a00 */
[----:B------:R-:W1:Y:S01]  /*1d30*/  LDCU UR6, c[0x0][0x380] ;  /* 0x00007000ff0677ac */ /* 0x000e620008000800 */
[C---:B0-----:R-:W-:Y:S01]  /*1d40*/  IMAD.WIDE R2, R21.reuse, 0x4, R2 ;  /* 0x0000000415027825 */ /* 0x041fe200078e0202 */
[----:B------:R-:W-:-:S04]  /*1d50*/  IADD3 R21, PT, PT, R21, UR5, RZ ;  /* 0x0000000515157c10 */ /* 0x000fc8000fffe0ff */
[----:B------:R0:W-:Y:S01]  /*1d60*/  STG.E desc[UR14][R2.64], R12 ;  /* 0x0000000c02007986 */ /* 0x0001e2000c10190e */
[----:B-1----:R-:W-:-:S13]  /*1d70*/  ISETP.GE.AND P0, PT, R21, UR6, PT ;  /* 0x0000000615007c0c */ /* 0x002fda000bf06270 */
[----:B0-----:R-:W-:Y:S05]  /*1d80*/  @!P0 BRA `(.L_x_28) ;  /* 0xffffffe4001c8947 */ /* 0x001fea000383ffff */
[----:B------:R-:W-:Y:S05]  /*1d90*/  EXIT ;  /* 0x000000000000794d */ /* 0x000fea0003800000 */
.L_x_0:
[----:B------:R-:W0:Y:S01]  /*1da0*/  LDC R2, c[0x0][0x3b4] ;  /* 0x0000ed00ff027b82 */ /* 0x000e220000000800 */
[----:B------:R-:W-:Y:S01]  /*1db0*/  IABS R8, R21 ;  /* 0x0000001500087213 */ /* 0x000fe20000000000 */
[----:B------:R-:W1:Y:S01]  /*1dc0*/  LDCU UR6, c[0x0][0x398] ;  /* 0x00007300ff0677ac */ /* 0x000e620008000800 */
[----:B------:R-:W2:Y:S05]  /*1dd0*/  LDCU UR13, c[0x0][0x3c4] ;  /* 0x00007880ff0d77ac */ /* 0x000eaa0008000800 */
[----:B------:R-:W3:Y:S01]  /*1de0*/  LDC R3, c[0x0][0x3b0] ;  /* 0x0000ec00ff037b82 */ /* 0x000ee20000000800 */
[----:B------:R-:W4:Y:S01]  /*1df0*/  LDCU UR16, c[0x0][0x3b8] ;  /* 0x00007700ff1077ac */ /* 0x000f220008000800 */
[----:B0-----:R-:W-:-:S04]  /*1e00*/  IABS R7, R2 ;  /* 0x0000000200077213 */ /* 0x001fc80000000000 */
[----:B------:R-:W0:Y:S01]  /*1e10*/  I2F.RP R6, R7 ;  /* 0x0000000700067306 */ /* 0x000e220000209400 */
[----:B---3--:R-:W-:-:S07]  /*1e20*/  IABS R11, R3 ;  /* 0x00000003000b7213 */ /* 0x008fce0000000000 */
[----:B------:R-:W3:Y:S08]  /*1e30*/  I2F.RP R10, R11 ;  /* 0x0000000b000a7306 */ /* 0x000ef00000209400 */
[----:B0-----:R-:W0:Y:S08]  /*1e40*/  MUFU.RCP R6, R6 ;  /* 0x0000000600067308 */ /* 0x001e300000001000 */
[----:B---3--:R-:W-:Y:S01]  /*1e50*/  MUFU.RCP R10, R10 ;  /* 0x0000000a000a7308 */ /* 0x008fe20000001000 */
[----:B0-----:R-:W-:-:S07]  /*1e60*/  VIADD R4, R6, 0xffffffe ;  /* 0x0ffffffe06047836 */ /* 0x001fce0000000000 */
[----:B------:R0:W3:Y:S02]  /*1e70*/  F2I.FTZ.U32.TRUNC.NTZ R5, R4 ;  /* 0x0000000400057305 */ /* 0x0000e4000021f000 */
[----:B0-----:R-:W-:Y:S01]  /*1e80*/  HFMA2 R4, -RZ, RZ, 0, 0 ;  /* 0x00000000ff047431 */ /* 0x001fe200000001ff */
[----:B---3--:R-:W-:-:S05]  /*1e90*/  IADD3 R0, PT, PT, RZ, -R5, RZ ;  /* 0x80000005ff007210 */ /* 0x008fca0007ffe0ff */
[----:B------:R-:W-:Y:S02]  /*1ea0*/  IMAD R9, R0, R7, RZ ;  /* 0x0000000700097224 */ /* 0x000fe400078e02ff */
[----:B------:R-:W-:Y:S02]  /*1eb0*/  IMAD.MOV.U32 R0, RZ, RZ, R8 ;  /* 0x000000ffff007224 */ /* 0x000fe400078e0008 */
[----:B------:R-:W-:Y:S01]  /*1ec0*/  IMAD.HI.U32 R9, R5, R9, R4 ;  /* 0x0000000905097227 */ /* 0x000fe200078e0004 */
[----:B------:R-:W0:Y:S03]  /*1ed0*/  LDC R8, c[0x0][0x3c8] ;  /* 0x0000f200ff087b82 */ /* 0x000e260000000800 */
[----:B------:R-:W-:Y:S02]  /*1ee0*/  VIADD R4, R10, 0xffffffe ;  /* 0x0ffffffe0a047836 */ /* 0x000fe40000000000 */
[----:B------:R-:W-:-:S04]  /*1ef0*/  IMAD.HI.U32 R6, R9, R0, RZ ;  /* 0x0000000009067227 */ /* 0x000fc800078e00ff */
[----:B------:R-:W-:-:S04]  /*1f00*/  IMAD.MOV R5, RZ, RZ, -R6 ;  /* 0x000000ffff057224 */ /* 0x000fc800078e0a06 */
[C---:B------:R-:W-:Y:S02]  /*1f10*/  IMAD R0, R7.reuse, R5, R0 ;  /* 0x0000000507007224 */ /* 0x040fe400078e0200 */
[----:B------:R3:W1:Y:S03]  /*1f20*/  F2I.FTZ.U32.TRUNC.NTZ R5, R4 ;  /* 0x0000000400057305 */ /* 0x000666000021f000 */
[----:B------:R-:W-:Y:S02]  /*1f30*/  ISETP.GT.U32.AND P1, PT, R7, R0, PT ;  /* 0x000000000700720c */ /* 0x000fe40003f24070 */
[----:B---3--:R-:W-:Y:S02]  /*1f40*/  MOV R4, RZ ;  /* 0x000000ff00047202 */ /* 0x008fe40000000f00 */
[----:B0-----:R-:W-:-:S09]  /*1f50*/  IABS R13, R8 ;  /* 0x00000008000d7213 */ /* 0x001fd20000000000 */
[-C--:B------:R-:W-:Y:S02]  /*1f60*/  @!P1 IADD3 R0, PT, PT, R0, -R7.reuse, RZ ;  /* 0x8000000700009210 */ /* 0x080fe40007ffe0ff */
[----:B------:R-:W-:Y:S02]  /*1f70*/  @!P1 IADD3 R6, PT, PT, R6, 0x1, RZ ;  /* 0x0000000106069810 */ /* 0x000fe40007ffe0ff */
[----:B------:R-:W-:Y:S02]  /*1f80*/  ISETP.GE.U32.AND P0, PT, R0, R7, PT ;  /* 0x000000070000720c */ /* 0x000fe40003f06070 */
[----:B------:R-:W-:Y:S02]  /*1f90*/  LOP3.LUT R0, R21, R2, RZ, 0x3c, !PT ;  /* 0x0000000215007212 */ /* 0x000fe400078e3cff */
[----:B------:R-:W-:Y:S02]  /*1fa0*/  ISETP.NE.AND P1, PT, R2, RZ, PT ;  /* 0x000000ff0200720c */ /* 0x000fe40003f25270 */
[----:B------:R-:W-:-:S02]  /*1fb0*/  ISETP.GE.AND P2, PT, R0, RZ, PT ;  /* 0x000000ff0000720c */ /* 0x000fc40003f46270 */
[----:B-1----:R-:W-:-:S05]  /*1fc0*/  IADD3 R0, PT, PT, RZ, -R5, RZ ;  /* 0x80000005ff007210 */ /* 0x002fca0007ffe0ff */
[----:B------:R-:W-:Y:S02]  /*1fd0*/  @P0 VIADD R6, R6, 0x1 ;  /* 0x0000000106060836 */ /* 0x000fe40000000000 */
[----:B------:R-:W-:-:S04]  /*1fe0*/  IMAD R7, R0, R11, RZ ;  /* 0x0000000b00077224 */ /* 0x000fc800078e02ff */
[----:B------:R-:W-:Y:S01]  /*1ff0*/  @!P2 IMAD.MOV R6, RZ, RZ, -R6 ;  /* 0x000000ffff06a224 */ /* 0x000fe200078e0a06 */
[----:B------:R-:W-:Y:S01]  /*2000*/  @!P1 LOP3.LUT R6, RZ, R2, RZ, 0x33, !PT ;  /* 0x00000002ff069212 */ /* 0x000fe200078e33ff */
[----:B------:R-:W-:Y:S01]  /*2010*/  IMAD.HI.U32 R7, R5, R7, R4 ;  /* 0x0000000705077227 */ /* 0x000fe200078e0004 */
[----:B------:R-:W0:Y:S02]  /*2020*/  I2F.RP R2, R13 ;  /* 0x0000000d00027306 */ /* 0x000e240000209400 */
[----:B------:R-:W-:-:S05]  /*2030*/  IABS R0, R6 ;  /* 0x0000000600007213 */ /* 0x000fca0000000000 */
[----:B------:R-:W-:-:S04]  /*2040*/  IMAD.HI.U32 R9, R7, R0, RZ ;  /* 0x0000000007097227 */ /* 0x000fc800078e00ff */
[----:B------:R-:W-:-:S04]  /*2050*/  IMAD.MOV R5, RZ, RZ, -R9 ;  /* 0x000000ffff057224 */ /* 0x000fc800078e0a09 */
[C---:B------:R-:W-:Y:S01]  /*2060*/  IMAD R0, R11.reuse, R5, R0 ;  /* 0x000000050b007224 */ /* 0x040fe200078e0200 */
[----:B0-----:R-:W0:Y:S04]  /*2070*/  MUFU.RCP R2, R2 ;  /* 0x0000000200027308 */ /* 0x001e280000001000 */
[----:B------:R-:W-:-:S13]  /*2080*/  ISETP.GT.U32.AND P1, PT, R11, R0, PT ;  /* 0x000000000b00720c */ /* 0x000fda0003f24070 */
[-C--:B------:R-:W-:Y:S01]  /*2090*/  @!P1 IADD3 R0, PT, PT, R0, -R11.reuse, RZ ;  /* 0x8000000b00009210 */ /* 0x080fe20007ffe0ff */
[----:B0-----:R-:W-:Y:S01]  /*20a0*/  VIADD R4, R2, 0xffffffe ;  /* 0x0ffffffe02047836 */ /* 0x001fe20000000000 */
[----:B------:R-:W-:Y:S02]  /*20b0*/  @!P1 IADD3 R9, PT, PT, R9, 0x1, RZ ;  /* 0x0000000109099810 */ /* 0x000fe40007ffe0ff */
[----:B------:R-:W-:Y:S01]  /*20c0*/  ISETP.GE.U32.AND P0, PT, R0, R11, PT ;  /* 0x0000000b0000720c */ /* 0x000fe20003f06070 */
[----:B------:R0:W1:Y:S01]  /*20d0*/  F2I.FTZ.U32.TRUNC.NTZ R5, R4 ;  /* 0x0000000400057305 */ /* 0x000062000021f000 */
[----:B------:R-:W-:Y:S01]  /*20e0*/  LOP3.LUT R0, R6, R3, RZ, 0x3c, !PT ;  /* 0x0000000306007212 */ /* 0x000fe200078e3cff */
[----:B------:R-:W3:Y:S01]  /*20f0*/  LDC.64 R10, c[0x0][0x3a0] ;  /* 0x0000e800ff0a7b82 */ /* 0x000ee20000000a00 */
[----:B------:R-:W-:Y:S02]  /*2100*/  ISETP.NE.AND P1, PT, R3, RZ, PT ;  /* 0x000000ff0300720c */ /* 0x000fe40003f25270 */
[----:B------:R-:W-:Y:S01]  /*2110*/  ISETP.GE.AND P2, PT, R0, RZ, PT ;  /* 0x000000ff0000720c */ /* 0x000fe20003f46270 */
[----:B0-----:R-:W-:-:S06]  /*2120*/  HFMA2 R4, -RZ, RZ, 0, 0 ;  /* 0x00000000ff047431 */ /* 0x001fcc00000001ff */
[----:B------:R-:W-:Y:S01]  /*2130*/  @P0 VIADD R9, R9, 0x1 ;  /* 0x0000000109090836 */ /* 0x000fe20000000000 */
[----:B-1----:R-:W-:-:S05]  /*2140*/  IADD3 R0, PT, PT, RZ, -R5, RZ ;  /* 0x80000005ff007210 */ /* 0x002fca0007ffe0ff */
[----:B------:R-:W-:Y:S01]  /*2150*/  @!P2 IMAD.MOV R9, RZ, RZ, -R9 ;  /* 0x000000ffff09a224 */ /* 0x000fe200078e0a09 */
[----:B------:R-:W-:Y:S01]  /*2160*/  @!P1 LOP3.LUT R9, RZ, R3, RZ, 0x33, !PT ;  /* 0x00000003ff099212 */ /* 0x000fe200078e33ff */
[----:B------:R-:W-:-:S03]  /*2170*/  IMAD R3, R0, R13, RZ ;  /* 0x0000000d00037224 */ /* 0x000fc600078e02ff */
[----:B------:R-:W-:Y:S01]  /*2180*/  IABS R2, R9 ;  /* 0x0000000900027213 */ /* 0x000fe20000000000 */
[----:B------:R-:W-:-:S06]  /*2190*/  IMAD.HI.U32 R3, R5, R3, R4 ;  /* 0x0000000305037227 */ /* 0x000fcc00078e0004 */
[----:B------:R-:W-:-:S04]  /*21a0*/  IMAD.HI.U32 R0, R3, R2, RZ ;  /* 0x0000000203007227 */ /* 0x000fc800078e00ff */
[----:B------:R-:W-:-:S04]  /*21b0*/  IMAD.MOV R3, RZ, RZ, -R0 ;  /* 0x000000ffff037224 */ /* 0x000fc800078e0a00 */
[----:B------:R-:W-:-:S05]  /*21c0*/  IMAD R2, R13, R3, R2 ;  /* 0x000000030d027224 */ /* 0x000fca00078e0202 */
[----:B------:R-:W-:-:S13]  /*21d0*/  ISETP.GT.U32.AND P1, PT, R13, R2, PT ;  /* 0x000000020d00720c */ /* 0x000fda0003f24070 */
[-C--:B------:R-:W-:Y:S01]  /*21e0*/  @!P1 IADD3 R2, PT, PT, R2, -R13.reuse, RZ ;  /* 0x8000000d02029210 */ /* 0x080fe20007ffe0ff */
[----:B------:R-:W-:Y:S01]  /*21f0*/  @!P1 VIADD R0, R0, 0x1 ;  /* 0x0000000100009836 */ /* 0x000fe20000000000 */
[----:B------:R-:W-:Y:S02]  /*2200*/  ISETP.NE.AND P1, PT, R8, RZ, PT ;  /* 0x000000ff0800720c */ /* 0x000fe40003f25270 */
[----:B------:R-:W-:Y:S02]  /*2210*/  ISETP.GE.U32.AND P0, PT, R2, R13, PT ;  /* 0x0000000d0200720c */ /* 0x000fe40003f06070 */
[----:B------:R-:W-:-:S04]  /*2220*/  LOP3.LUT R2, R9, R8, RZ, 0x3c, !PT ;  /* 0x0000000809027212 */ /* 0x000fc800078e3cff */
[----:B------:R-:W-:Y:S02]  /*2230*/  ISETP.GE.AND P2, PT, R2, RZ, PT ;  /* 0x000000ff0200720c */ /* 0x000fe40003f46270 */
[----:B------:R-:W0:Y:S05]  /*2240*/  LDC.64 R2, c[0x0][0x390] ;  /* 0x0000e400ff027b82 */ /* 0x000e2a0000000a00 */
[----:B------:R-:W-:-:S06]  /*2250*/  @P0 IADD3 R0, PT, PT, R0, 0x1, RZ ;  /* 0x0000000100000810 */ /* 0x000fcc0007ffe0ff */
[----:B------:R-:W-:Y:S01]  /*2260*/  @!P2 IMAD.MOV R0, RZ, RZ, -R0 ;  /* 0x000000ffff00a224 */ /* 0x000fe200078e0a00 */
[----:B------:R-:W-:-:S05]  /*2270*/  @!P1 LOP3.LUT R0, RZ, R8, RZ, 0x33, !PT ;  /* 0x00000008ff009212 */ /* 0x000fca00078e33ff */
[----:B------:R-:W-:Y:S01]  /*2280*/  IMAD R5, R0, UR6, RZ ;  /* 0x0000000600057c24 */ /* 0x000fe2000f8e02ff */
[----:B--2---:R-:W-:Y:S01]  /*2290*/  ISETP.NE.AND P2, PT, RZ, UR13, PT ;  /* 0x0000000dff007c0c */ /* 0x004fe2000bf45270 */
[----:B------:R-:W1:Y:S01]  /*22a0*/  MUFU.RCP R13, UR7 ;  /* 0x00000007000d7d08 */ /* 0x000e620008001000 */
[----:B------:R-:W2:Y:S01]  /*22b0*/  LDCU UR6, c[0x0][0x3bc] ;  /* 0x00007780ff0677ac */ /* 0x000ea20008000800 */
[----:B0-----:R-:W-:-:S05]  /*22c0*/  IMAD.WIDE R2, R5, 0x4, R2 ;  /* 0x0000000405027825 */ /* 0x001fca00078e0202 */
[----:B------:R-:W4:Y:S04]  /*22d0*/  LDG.E R12, desc[UR14][R2.64+0x4] ;  /* 0x0000040e020c7981 */ /* 0x000f28000c1e1900 */
[----:B------:R-:W4:Y:S04]  /*22e0*/  LDG.E R16, desc[UR14][R2.64+0xc] ;  /* 0x00000c0e02107981 */ /* 0x000f28000c1e1900 */
[----:B------:R-:W4:Y:S04]  /*22f0*/  LDG.E R4, desc[UR14][R2.64] ;  /* 0x0000000e02047981 */ /* 0x000f28000c1e1900 */
[----:B------:R1:W4:Y:S01]  /*2300*/  LDG.E R14, desc[UR14][R2.64+0x8] ;  /* 0x0000080e020e7981 */ /* 0x000322000c1e1900 */
[----:B---3--:R-:W-:-:S05]  /*2310*/  IMAD.WIDE R10, R0, 0x4, R10 ;  /* 0x00000004000a7825 */ /* 0x008fca00078e020a */
[----:B------:R0:W5:Y:S01]  /*2320*/  LDG.E R7, desc[UR14][R10.64] ;  /* 0x0000000e0a077981 */ /* 0x000162000c1e1900 */
[----:B------:R-:W-:Y:S01]  /*2330*/  IMAD.MOV R0, RZ, RZ, -R0 ;  /* 0x000000ffff007224 */ /* 0x000fe200078e0a00 */
[----:B--2---:R-:W-:Y:S01]  /*2340*/  ISETP.LT.AND P1, PT, RZ, UR6, PT ;  /* 0x00000006ff007c0c */ /* 0x004fe2000bf21270 */
[----:B------:R-:W-:Y:S02]  /*2350*/  BSSY.RECONVERGENT B2, `(.L_x_29) ;  /* 0x0000016000027945 */ /* 0x000fe40003800200 */
[----:B------:R-:W-:Y:S02]  /*2360*/  IMAD R8, R8, R0, R9 ;  /* 0x0000000008087224 */ /* 0x000fe400078e0209 */
[--C-:B----4-:R-:W-:Y:S01]  /*2370*/  FFMA R5, R12, UR16, -R17.reuse ;  /* 0x000000100c057c23 */ /* 0x110fe20008000811 */
[----:B------:R-:W-:Y:S01]  /*2380*/  MOV R12, UR7 ;  /* 0x00000007000c7c02 */ /* 0x000fe20008000f00 */
[----:B------:R-:W-:-:S04]  /*2390*/  FFMA R16, R16, UR16, -R17 ;  /* 0x0000001010107c23 */ /* 0x000fc80008000811 */
[----:B-1----:R-:W-:Y:S01]  /*23a0*/  FFMA R2, R13, -R12, 1 ;  /* 0x3f8000000d027423 */ /* 0x002fe2000000080c */
[----:B------:R-:W-:Y:S01]  /*23b0*/  FADD R3, -R5, R16 ;  /* 0x0000001005037221 */ /* 0x000fe20000000100 */
[----:B------:R-:W-:Y:S02]  /*23c0*/  FFMA R4, R4, UR16, -R17 ;  /* 0x0000001004047c23 */ /* 0x000fe40008000811 */
[----:B0-----:R-:W-:Y:S01]  /*23d0*/  FFMA R10, R13, R2, R13 ;  /* 0x000000020d0a7223 */ /* 0x001fe2000000000d */
[----:B------:R-:W-:Y:S01]  /*23e0*/  FFMA R11, R14, UR16, -R17 ;  /* 0x000000100e0b7c23 */ /* 0x000fe20008000811 */
[----:B------:R-:W-:-:S03]  /*23f0*/  @!P2 FMNMX R3, R3, 1, !PT ;  /* 0x3f8000000303a809 */ /* 0x000fc60007800000 */
[----:B------:R-:W-:Y:S01]  /*2400*/  FADD R2, -R4, R11 ;  /* 0x0000000b04027221 */ /* 0x000fe20000000100 */
[----:B------:R-:W0:Y:S01]  /*2410*/  FCHK P0, R3, UR7 ;  /* 0x0000000703007d02 */ /* 0x000e220008000000 */
[----:B------:R-:W-:-:S03]  /*2420*/  FFMA R18, R3, R10, RZ ;  /* 0x0000000a03127223 */ /* 0x000fc600000000ff */
[----:B------:R-:W-:Y:S01]  /*2430*/  @!P2 FMNMX R2, R2, 1, !PT ;  /* 0x3f8000000202a809 */ /* 0x000fe20007800000 */
[----:B------:R-:W-:-:S04]  /*2440*/  FFMA R11, R18, -UR7, R3 ;  /* 0x80000007120b7c23 */ /* 0x000fc80008000003 */
[----:B------:R-:W-:Y:S01]  /*2450*/  FFMA R18, R11, R10, R18 ;  /* 0x0000000a0b127223 */ /* 0x000fe20000000012 */
[----:B0-----:R-:W-:Y:S06]  /*2460*/  @!P0 BRA `(.L_x_30) ;  /* 0x0000000000108947 */ /* 0x001fec0003800000 */
[----:B------:R-:W-:Y:S02]  /*2470*/  MOV R0, UR7 ;  /* 0x0000000700007c02 */ /* 0x000fe40008000f00 */
[----:B------:R-:W-:-:S07]  /*2480*/  MOV R22, 0x24a0 ;  /* 0x000024a000167802 */ /* 0x000fce0000000f00 */
[----:B-----5:R-:W-:Y:S05]  /*2490*/  CALL.REL.NOINC `($__internal_0_$__cuda_sm3x_div_rn_noftz_f32_slowpath) ;  /* 0x0000001400447944 */ /* 0x020fea0003c00000 */
[----:B------:R-:W-:-:S07]  /*24a0*/  IMAD.MOV.U32 R18, RZ, RZ, R0 ;  /* 0x000000ffff127224 */ /* 0x000fce00078e0000 */
.L_x_30:
[----:B------:R-:W-:Y:S05]  /*24b0*/  BSYNC.RECONVERGENT B2 ;  /* 0x0000000000027941 */ /* 0x000fea0003800200 */
.L_x_29:
        /* <DEDUP_REMOVED lines=15> */
.L_x_32:
[----:B------:R-:W-:Y:S05]  /*25b0*/  BSYNC.RECONVERGENT B2 ;  /* 0x0000000000027941 */ /* 0x000fea0003800200 */
.L_x_31:
[----:B------:R-:W0:Y:S01]  /*25c0*/  LDC R2, c[0x0][0x3bc] ;  /* 0x0000ef00ff027b82 */ /* 0x000e220000000800 */
[----:B------:R-:W0:Y:S01]  /*25d0*/  F2I.CEIL.NTZ R13, R18 ;  /* 0x00000012000d7305 */ /* 0x000e22000020b100 */
[----:B------:R-:W1:Y:S01]  /*25e0*/  LDCU UR6, c[0x0][0x3c8] ;  /* 0x00007900ff0677ac */ /* 0x000e620008000800 */
[----:B------:R-:W-:Y:S01]  /*25f0*/  BSSY.RECONVERGENT B3, `(.L_x_33) ;  /* 0x0000122000037945 */ /* 0x000fe20003800200 */
[----:B------:R-:W-:Y:S01]  /*2600*/  MOV R10, RZ ;  /* 0x000000ff000a7202 */ /* 0x000fe20000000f00 */
[----:B-1---5:R-:W-:Y:S01]  /*2610*/  IMAD R7, R7, UR6, R8 ;  /* 0x0000000607077c24 */ /* 0x022fe2000f8e0208 */
[----:B0-----:R-:W-:-:S03]  /*2620*/  SEL R13, R13, R2, !P1 ;  /* 0x000000020d0d7207 */ /* 0x001fc60004800000 */
[----:B------:R0:W1:Y:S01]  /*2630*/  @!P1 F2I.CEIL.NTZ R2, R15 ;  /* 0x0000000f00029305 */ /* 0x000062000020b100 */
[----:B------:R-:W-:-:S13]  /*2640*/  ISETP.GT.AND P0, PT, R13, RZ, PT ;  /* 0x000000ff0d00720c */ /* 0x000fda0003f04270 */
[----:B0-----:R-:W-:Y:S05]  /*2650*/  @!P0 BRA `(.L_x_34) ;  /* 0x00000010006c8947 */ /* 0x001fea0003800000 */
[----:B------:R-:W0:Y:S01]  /*2660*/  LDC R16, c[0x0][0x3b0] ;  /* 0x0000ec00ff107b82 */ /* 0x000e220000000800 */
[----:B------:R-:W-:Y:S01]  /*2670*/  ISETP.GE.AND P3, PT, R21, RZ, PT ;  /* 0x000000ff1500720c */ /* 0x000fe20003f66270 */
[----:B------:R-:W2:Y:S01]  /*2680*/  LDCU.64 UR16, c[0x0][0x388] ;  /* 0x00007100ff1077ac */ /* 0x000ea20008000a00 */
[----:B------:R-:W-:-:S05]  /*2690*/  IMAD R7, R7, UR4, RZ ;  /* 0x0000000407077c24 */ /* 0x000fca000f8e02ff */
[----:B------:R-:W3:Y:S01]  /*26a0*/  LDC R22, c[0x0][0x3b4] ;  /* 0x0000ed00ff167b82 */ /* 0x000ee20000000800 */
[----:B0-----:R-:W-:-:S04]  /*26b0*/  IABS R3, R16 ;  /* 0x0000001000037213 */ /* 0x001fc80000000000 */
[----:B------:R-:W0:Y:S01]  /*26c0*/  I2F.RP R12, R3 ;  /* 0x00000003000c7306 */ /* 0x000e220000209400 */
[----:B---3--:R-:W-:Y:S02]  /*26d0*/  IABS R0, R22 ;  /* 0x0000001600007213 */ /* 0x008fe40000000000 */
[----:B------:R-:W-:-:S05]  /*26e0*/  ISETP.NE.AND P4, PT, R22, RZ, PT ;  /* 0x000000ff1600720c */ /* 0x000fca0003f85270 */
[----:B------:R-:W3:Y:S08]  /*26f0*/  I2F.RP R14, R0 ;  /* 0x00000000000e7306 */ /* 0x000ef00000209400 */
[----:B0-----:R-:W0:Y:S08]  /*2700*/  MUFU.RCP R12, R12 ;  /* 0x0000000c000c7308 */ /* 0x001e300000001000 */
[----:B---3--:R-:W3:Y:S01]  /*2710*/  MUFU.RCP R14, R14 ;  /* 0x0000000e000e7308 */ /* 0x008ee20000001000 */
[----:B0-----:R-:W-:Y:S01]  /*2720*/  VIADD R10, R12, 0xffffffe ;  /* 0x0ffffffe0c0a7836 */ /* 0x001fe20000000000 */
[----:B------:R-:W-:-:S06]  /*2730*/  IABS R12, R6 ;  /* 0x00000006000c7213 */ /* 0x000fcc0000000000 */
[----:B------:R0:W4:Y:S01]  /*2740*/  F2I.FTZ.U32.TRUNC.NTZ R11, R10 ;  /* 0x0000000a000b7305 */ /* 0x000122000021f000 */
[----:B---3--:R-:W-:-:S07]  /*2750*/  IADD3 R8, PT, PT, R14, 0xffffffe, RZ ;  /* 0x0ffffffe0e087810 */ /* 0x008fce0007ffe0ff */
[----:B------:R3:W5:Y:S01]  /*2760*/  F2I.FTZ.U32.TRUNC.NTZ R9, R8 ;  /* 0x0000000800097305 */ /* 0x000762000021f000 */
[----:B0-----:R-:W-:Y:S02]  /*2770*/  IMAD.MOV.U32 R10, RZ, RZ, RZ ;  /* 0x000000ffff0a7224 */ /* 0x001fe400078e00ff */
[----:B----4-:R-:W-:Y:S02]  /*2780*/  IMAD.MOV R24, RZ, RZ, -R11 ;  /* 0x000000ffff187224 */ /* 0x010fe400078e0a0b */
[----:B---3--:R-:W-:Y:S02]  /*2790*/  IMAD.MOV.U32 R8, RZ, RZ, RZ ;  /* 0x000000ffff087224 */ /* 0x008fe400078e00ff */
[----:B------:R-:W-:Y:S01]  /*27a0*/  IMAD R19, R24, R3, RZ ;  /* 0x0000000318137224 */ /* 0x000fe200078e02ff */
[----:B-----5:R-:W-:-:S03]  /*27b0*/  IADD3 R23, PT, PT, RZ, -R9, RZ ;  /* 0x80000009ff177210 */ /* 0x020fc60007ffe0ff */
[----:B------:R-:W-:Y:S01]  /*27c0*/  IMAD.HI.U32 R19, R11, R19, R10 ;  /* 0x000000130b137227 */ /* 0x000fe200078e000a */
[----:B------:R-:W-:Y:S02]  /*27d0*/  IABS R11, R21 ;  /* 0x00000015000b7213 */ /* 0x000fe40000000000 */
[----:B------:R-:W-:Y:S01]  /*27e0*/  MOV R10, R12 ;  /* 0x0000000c000a7202 */ /* 0x000fe20000000f00 */
[----:B------:R-:W-:-:S04]  /*27f0*/  IMAD R23, R23, R0, RZ ;  /* 0x0000000017177224 */ /* 0x000fc800078e02ff */
[----:B------:R-:W-:Y:S01]  /*2800*/  IMAD.HI.U32 R23, R9, R23, R8 ;  /* 0x0000001709177227 */ /* 0x000fe200078e0008 */
[----:B------:R-:W-:-:S03]  /*2810*/  MOV R8, R11 ;  /* 0x0000000b00087202 */ /* 0x000fc60000000f00 */
[----:B------:R-:W-:-:S04]  /*2820*/  IMAD.HI.U32 R19, R19, R10, RZ ;  /* 0x0000000a13137227 */ /* 0x000fc800078e00ff */
[----:B------:R-:W-:-:S04]  /*2830*/  IMAD.HI.U32 R23, R23, R8, RZ ;  /* 0x0000000817177227 */ /* 0x000fc800078e00ff */
[----:B------:R-:W-:Y:S01]  /*2840*/  IMAD.MOV R19, RZ, RZ, -R19 ;  /* 0x000000ffff137224 */ /* 0x000fe200078e0a13 */
[----:B------:R-:W-:-:S03]  /*2850*/  IADD3 R23, PT, PT, -R23, RZ, RZ ;  /* 0x000000ff17177210 */ /* 0x000fc60007ffe1ff */
[----:B------:R-:W-:Y:S02]  /*2860*/  IMAD R10, R3, R19, R10 ;  /* 0x00000013030a7224 */ /* 0x000fe400078e020a */
[----:B------:R-:W-:-:S03]  /*2870*/  IMAD R23, R0, R23, R8 ;  /* 0x0000001700177224 */ /* 0x000fc600078e0208 */
[----:B------:R-:W-:Y:S02]  /*2880*/  ISETP.GT.U32.AND P0, PT, R3, R10, PT ;  /* 0x0000000a0300720c */ /* 0x000fe40003f04070 */
[----:B------:R-:W-:-:S11]  /*2890*/  ISETP.GT.U32.AND P1, PT, R0, R23, PT ;  /* 0x000000170000720c */ /* 0x000fd60003f24070 */
[----:B------:R-:W-:Y:S02]  /*28a0*/  @!P0 IMAD.IADD R10, R10, 0x1, -R3 ;  /* 0x000000010a0a8824 */ /* 0x000fe400078e0a03 */
[----:B------:R-:W-:Y:S02]  /*28b0*/  @!P1 IADD3 R23, PT, PT, R23, -R0, RZ ;  /* 0x8000000017179210 */ /* 0x000fe40007ffe0ff */
[----:B------:R-:W-:Y:S02]  /*28c0*/  ISETP.GE.AND P1, PT, R6, RZ, PT ;  /* 0x000000ff0600720c */ /* 0x000fe40003f26270 */
[----:B------:R-:W-:Y:S02]  /*28d0*/  ISETP.GT.U32.AND P0, PT, R3, R10, PT ;  /* 0x0000000a0300720c */ /* 0x000fe40003f04070 */
[----:B------:R-:W-:Y:S02]  /*28e0*/  ISETP.GT.U32.AND P2, PT, R0, R23, PT ;  /* 0x000000170000720c */ /* 0x000fe40003f44070 */
[----:B------:R-:W-:-:S09]  /*28f0*/  SHF.R.S32.HI R6, RZ, 0x1f, R7 ;  /* 0x0000001fff067819 */ /* 0x000fd20000011407 */
[----:B------:R-:W-:Y:S01]  /*2900*/  @!P0 IMAD.IADD R10, R10, 0x1, -R3 ;  /* 0x000000010a0a8824 */ /* 0x000fe200078e0a03 */
[----:B------:R-:W-:Y:S02]  /*2910*/  ISETP.NE.AND P0, PT, R16, RZ, PT ;  /* 0x000000ff1000720c */ /* 0x000fe40003f05270 */
[----:B------:R-:W-:Y:S01]  /*2920*/  @!P2 IADD3 R23, PT, PT, R23, -R0, RZ ;  /* 0x800000001717a210 */ /* 0x000fe20007ffe0ff */
[----:B------:R-:W-:Y:S02]  /*2930*/  IMAD.MOV.U32 R0, RZ, RZ, R10 ;  /* 0x000000ffff007224 */ /* 0x000fe400078e000a */
[----:B------:R-:W-:Y:S01]  /*2940*/  IMAD.MOV.U32 R10, RZ, RZ, RZ ;  /* 0x000000ffff0a7224 */ /* 0x000fe200078e00ff */
[----:B------:R-:W-:Y:S01]  /*2950*/  MOV R3, R23 ;  /* 0x0000001700037202 */ /* 0x000fe20000000f00 */
[----:B------:R-:W-:-:S03]  /*2960*/  @!P1 IMAD.MOV R0, RZ, RZ, -R0 ;  /* 0x000000ffff009224 */ /* 0x000fc600078e0a00 */
[----:B------:R-:W-:Y:S02]  /*2970*/  @!P3 IADD3 R3, PT, PT, -R3, RZ, RZ ;  /* 0x000000ff0303b210 */ /* 0x000fe40007ffe1ff */
[----:B------:R-:W-:Y:S02]  /*2980*/  @!P4 LOP3.LUT R3, RZ, R22, RZ, 0x33, !PT ;  /* 0x00000016ff03c212 */ /* 0x000fe400078e33ff */
[----:B------:R-:W-:Y:S01]  /*2990*/  @!P0 LOP3.LUT R0, RZ, R16, RZ, 0x33, !PT ;  /* 0x00000010ff008212 */ /* 0x000fe200078e33ff */
[----:B------:R-:W-:Y:S01]  /*29a0*/  HFMA2 R16, -RZ, RZ, 0, 0 ;  /* 0x00000000ff107431 */ /* 0x000fe200000001ff */
[----:B------:R-:W-:Y:S02]  /*29b0*/  I2FP.F32.S32 R11, R3 ;  /* 0x00000003000b7245 */ /* 0x000fe40000201400 */
[----:B------:R-:W-:Y:S02]  /*29c0*/  I2FP.F32.S32 R12, R0 ;  /* 0x00000000000c7245 */ /* 0x000fe40000201400 */
[----:B--2---:R-:W-:Y:S01]  /*29d0*/  LEA R32, P0, R7, UR16, 0x2 ;  /* 0x0000001007207c11 */ /* 0x004fe2000f8010ff */
[----:B------:R-:W-:Y:S01]  /*29e0*/  FFMA R11, R11, R15, R4 ;  /* 0x0000000f0b0b7223 */ /* 0x000fe20000000004 */
[----:B-1----:R-:W-:Y:S01]  /*29f0*/  I2FP.F32.S32 R4, R2 ;  /* 0x0000000200047245 */ /* 0x002fe20000201400 */
[----:B------:R-:W-:Y:S01]  /*2a00*/  FFMA R12, R12, R18, R5 ;  /* 0x000000120c0c7223 */ /* 0x000fe20000000005 */
[----:B------:R-:W-:-:S02]  /*2a10*/  LEA.HI.X R33, R7, UR17, R6, 0x2, P0 ;  /* 0x0000001107217c11 */ /* 0x000fc400080f1406 */
[----:B------:R-:W-:-:S07]  /*2a20*/  LOP3.LUT R5, R2, 0x7ffffffe, RZ, 0xc0, !PT ;  /* 0x7ffffffe02057812 */ /* 0x000fce00078ec0ff */
.L_x_55:
[----:B------:R-:W-:Y:S01]  /*2a30*/  ISETP.GT.AND P0, PT, R2, RZ, PT ;  /* 0x000000ff0200720c */ /* 0x000fe20003f04270 */
        /* <DEDUP_REMOVED lines=18> */
.L_x_38:
[----:B------:R-:W-:Y:S05]  /*2b60*/  BSYNC.RECONVERGENT B4 ;  /* 0x0000000000047941 */ /* 0x000fea0003800200 */
.L_x_37:
[----:B------:R-:W-:Y:S01]  /*2b70*/  FADD R3, R12, R0 ;  /* 0x000000000c037221 */ /* 0x000fe20000000000 */
[----:B------:R-:W-:Y:S01]  /*2b80*/  ISETP.NE.AND P2, PT, R2, 0x1, PT ;  /* 0x000000010200780c */ /* 0x000fe20003f45270 */
[----:B------:R-:W-:Y:S03]  /*2b90*/  BSSY.RECONVERGENT B4, `(.L_x_39) ;  /* 0x0000089000047945 */ /* 0x000fe60003800200 */
[----:B------:R-:W-:Y:S02]  /*2ba0*/  FMNMX.NAN R8, RZ, R3, !PT ;  /* 0x00000003ff087209 */ /* 0x000fe40007820000 */
[C---:B------:R-:W-:Y:S02]  /*2bb0*/  FSETP.GT.AND P1, PT, R3.reuse, R20, PT ;  /* 0x000000140300720b */ /* 0x040fe40003f24000 */
[----:B------:R-:W0:Y:S02]  /*2bc0*/  F2I.TRUNC.NTZ R0, R8 ;  /* 0x0000000800007305 */ /* 0x000e24000020f100 */
[----:B------:R-:W-:-:S02]  /*2bd0*/  FSETP.LT.OR P1, PT, R3, -1, P1 ;  /* 0xbf8000000300780b */ /* 0x000fc40000f21400 */
[C---:B0-----:R-:W-:Y:S02]  /*2be0*/  ISETP.GE.AND P0, PT, R0.reuse, UR10, PT ;  /* 0x0000000a00007c0c */ /* 0x041fe4000bf06270 */
[C---:B------:R-:W-:Y:S02]  /*2bf0*/  VIMNMX R6, PT, PT, R0.reuse, UR10, PT ;  /* 0x0000000a00067c48 */ /* 0x040fe4000bfe0100 */
[----:B------:R-:W-:Y:S01]  /*2c00*/  IADD3 R3, PT, PT, R0, 0x1, RZ ;  /* 0x0000000100037810 */ /* 0x000fe20007ffe0ff */
[----:B------:R-:W-:Y:S01]  /*2c10*/  IMAD.MOV.U32 R0, RZ, RZ, 0x3f000000 ;  /* 0x3f000000ff007424 */ /* 0x000fe200078e00ff */
[----:B------:R-:W-:-:S07]  /*2c20*/  I2FP.F32.S32 R7, R6 ;  /* 0x0000000600077245 */ /* 0x000fce0000201400 */
[----:B------:R-:W-:-:S05]  /*2c30*/  @P0 I2FP.F32.S32 R8, UR10 ;  /* 0x0000000a00080c45 */ /* 0x000fca0008201400 */
[----:B------:R-:W-:Y:S01]  /*2c40*/  FADD R7, R8, -R7 ;  /* 0x8000000708077221 */ /* 0x000fe20000000000 */
[----:B------:R-:W-:-:S03]  /*2c50*/  SEL R8, R3, UR10, !P0 ;  /* 0x0000000a03087c07 */ /* 0x000fc6000c000000 */
[----:B------:R-:W-:Y:S01]  /*2c60*/  FADD R9, -R7, 1 ;  /* 0x3f80000007097421 */ /* 0x000fe20000000100 */
[----:B------:R-:W-:Y:S06]  /*2c70*/  @!P2 BRA `(.L_x_40) ;  /* 0x0000000400e8a947 */ /* 0x000fec0003800000 */
[----:B------:R-:W-:Y:S01]  /*2c80*/  BSSY.RECONVERGENT B5, `(.L_x_41) ;  /* 0x0000077000057945 */ /* 0x000fe20003800200 */
[----:B------:R-:W-:-:S07]  /*2c90*/  MOV R14, RZ ;  /* 0x000000ff000e7202 */ /* 0x000fce0000000f00 */
.L_x_50:
        /* <DEDUP_REMOVED lines=15> */
.L_x_43:
[----:B------:R-:W-:Y:S05]  /*2d90*/  BSYNC.RECONVERGENT B6 ;  /* 0x0000000000067941 */ /* 0x000fea0003800200 */
.L_x_42:
[----:B------:R-:W-:Y:S01]  /*2da0*/  FADD R0, R11, R0 ;  /* 0x000000000b007221 */ /* 0x000fe20000000000 */
[----:B------:R-:W-:Y:S01]  /*2db0*/  BSSY.RECONVERGENT B0, `(.L_x_44) ;  /* 0x0000025000007945 */ /* 0x000fe20003800200 */
[----:B------:R-:W-:-:S03]  /*2dc0*/  HFMA2 R3, -RZ, RZ, 0, 0 ;  /* 0x00000000ff037431 */ /* 0x000fc600000001ff */
[----:B------:R-:W-:-:S04]  /*2dd0*/  FSETP.GT.AND P0, PT, R0, UR9, PT ;  /* 0x0000000900007c0b */ /* 0x000fc8000bf04000 */
[----:B------:R-:W-:-:S04]  /*2de0*/  FSETP.LT.OR P0, PT, R0, -1, P0 ;  /* 0xbf8000000000780b */ /* 0x000fc80000701400 */
[----:B------:R-:W-:-:S13]  /*2df0*/  PLOP3.LUT P0, PT, P1, P0, PT, 0xf8, 0x8f ;  /* 0x00000000008f781c */ /* 0x000fda0000f01f70 */
[----:B------:R-:W-:Y:S05]  /*2e00*/  @P0 BRA `(.L_x_45) ;  /* 0x00000000007c0947 */ /* 0x000fea0003800000 */
[----:B------:R-:W-:Y:S01]  /*2e10*/  FMNMX.NAN R24, RZ, R0, !PT ;  /* 0x00000000ff187209 */ /* 0x000fe20007820000 */
[----:B------:R-:W0:Y:S03]  /*2e20*/  LDCU UR6, c[0x0][0x3d0] ;  /* 0x00007a00ff0677ac */ /* 0x000e260008000800 */
[----:B------:R-:W1:Y:S02]  /*2e30*/  F2I.TRUNC.NTZ R0, R24 ;  /* 0x0000001800007305 */ /* 0x000e64000020f100 */
[C---:B-1----:R-:W-:Y:S01]  /*2e40*/  VIADD R3, R0.reuse, 0x1 ;  /* 0x0000000100037836 */ /* 0x042fe20000000000 */
[C---:B------:R-:W-:Y:S02]  /*2e50*/  ISETP.GE.AND P0, PT, R0.reuse, UR11, PT ;  /* 0x0000000b00007c0c */ /* 0x040fe4000bf06270 */
[----:B------:R-:W-:Y:S02]  /*2e60*/  VIMNMX R19, PT, PT, R0, UR11, PT ;  /* 0x0000000b00137c48 */ /* 0x000fe4000bfe0100 */
[----:B------:R-:W-:-:S02]  /*2e70*/  SEL R3, R3, UR11, !P0 ;  /* 0x0000000b03037c07 */ /* 0x000fc4000c000000 */
[----:B------:R-:W-:Y:S01]  /*2e80*/  FSEL R0, R24, UR12, !P0 ;  /* 0x0000000c18007c08 */ /* 0x000fe2000c000000 */
[C---:B0-----:R-:W-:Y:S01]  /*2e90*/  IMAD R25, R6.reuse, UR6, R19 ;  /* 0x0000000606197c24 */ /* 0x041fe2000f8e0213 */
[----:B------:R-:W-:Y:S01]  /*2ea0*/  I2FP.F32.S32 R23, R19 ;  /* 0x0000001300177245 */ /* 0x000fe20000201400 */
[----:B------:R-:W-:-:S04]  /*2eb0*/  IMAD R27, R6, UR6, R3 ;  /* 0x00000006061b7c24 */ /* 0x000fc8000f8e0203 */
[----:B------:R-:W-:-:S04]  /*2ec0*/  IMAD.WIDE R26, R27, 0x4, R32 ;  /* 0x000000041b1a7825 */ /* 0x000fc800078e0220 */
[----:B------:R-:W-:Y:S01]  /*2ed0*/  FADD R0, R0, -R23 ;  /* 0x8000001700007221 */ /* 0x000fe20000000000 */
[----:B------:R-:W-:Y:S01]  /*2ee0*/  IMAD.WIDE R22, R25, 0x4, R32 ;  /* 0x0000000419167825 */ /* 0x000fe200078e0220 */
[----:B------:R-:W2:Y:S05]  /*2ef0*/  LDG.E R26, desc[UR14][R26.64] ;  /* 0x0000000e1a1a7981 */ /* 0x000eaa000c1e1900 */
[----:B------:R-:W3:Y:S01]  /*2f00*/  LDG.E R22, desc[UR14][R22.64] ;  /* 0x0000000e16167981 */ /* 0x000ee2000c1e1900 */
[C---:B------:R-:W-:Y:S01]  /*2f10*/  FMUL R25, R0.reuse, R9 ;  /* 0x0000000900197220 */ /* 0x040fe20000400000 */
[----:B------:R-:W-:Y:S01]  /*2f20*/  FADD R28, -R0, 1 ;  /* 0x3f800000001c7421 */ /* 0x000fe20000000100 */
[----:B------:R-:W-:-:S02]  /*2f30*/  IMAD R3, R8, UR6, R3 ;  /* 0x0000000608037c24 */ /* 0x000fc4000f8e0203 */
[----:B--2---:R-:W-:Y:S01]  /*2f40*/  FMUL R29, R26, R25 ;  /* 0x000000191a1d7220 */ /* 0x004fe20000400000 */
[----:B------:R-:W-:-:S04]  /*2f50*/  FMUL R25, R28, R9 ;  /* 0x000000091c197220 */ /* 0x000fc80000400000 */
[----:B---3--:R-:W-:Y:S01]  /*2f60*/  FFMA R29, R22, R25, R29 ;  /* 0x00000019161d7223 */ /* 0x008fe2000000001d */
[----:B------:R-:W-:-:S04]  /*2f70*/  IMAD R25, R8, UR6, R19 ;  /* 0x0000000608197c24 */ /* 0x000fc8000f8e0213 */
[----:B------:R-:W-:-:S04]  /*2f80*/  IMAD.WIDE R24, R25, 0x4, R32 ;  /* 0x0000000419187825 */ /* 0x000fc800078e0220 */
[----:B------:R-:W-:Y:S02]  /*2f90*/  IMAD.WIDE R22, R3, 0x4, R32 ;  /* 0x0000000403167825 */ /* 0x000fe400078e0220 */
[----:B------:R-:W2:Y:S04]  /*2fa0*/  LDG.E R24, desc[UR14][R24.64] ;  /* 0x0000000e18187981 */ /* 0x000ea8000c1e1900 */
[----:B------:R-:W3:Y:S01]  /*2fb0*/  LDG.E R22, desc[UR14][R22.64] ;  /* 0x0000000e16167981 */ /* 0x000ee2000c1e1900 */
[----:B------:R-:W-:-:S04]  /*2fc0*/  FMUL R3, R28, R7 ;  /* 0x000000071c037220 */ /* 0x000fc80000400000 */
[----:B--2---:R-:W-:Y:S01]  /*2fd0*/  FFMA R29, R24, R3, R29 ;  /* 0x00000003181d7223 */ /* 0x004fe2000000001d */
[----:B------:R-:W-:-:S04]  /*2fe0*/  FMUL R3, R0, R7 ;  /* 0x0000000700037220 */ /* 0x000fc80000400000 */
[----:B---3--:R-:W-:-:S07]  /*2ff0*/  FFMA R3, R22, R3, R29 ;  /* 0x0000000316037223 */ /* 0x008fce000000001d */
.L_x_45:
[----:B------:R-:W-:Y:S05]  /*3000*/  BSYNC.RECONVERGENT B0 ;  /* 0x0000000000007941 */ /* 0x000fea0003800200 */
.L_x_44:
[----:B------:R-:W-:Y:S01]  /*3010*/  IADD3 R0, PT, PT, R14, 0x1, RZ ;  /* 0x000000010e007810 */ /* 0x000fe20007ffe0ff */
[----:B------:R-:W0:Y:S01]  /*3020*/  MUFU.RCP R19, R4 ;  /* 0x0000000400137308 */ /* 0x000e220000001000 */
[----:B------:R-:W-:Y:S01]  /*3030*/  BSSY.RECONVERGENT B6, `(.L_x_46) ;  /* 0x0000010000067945 */ /* 0x000fe20003800200 */
[----:B------:R-:W-:Y:S01]  /*3040*/  FADD R10, R3, R10 ;  /* 0x0000000a030a7221 */ /* 0x000fe20000000000 */
[----:B------:R-:W-:-:S05]  /*3050*/  I2FP.F32.U32 R0, R0 ;  /* 0x0000000000007245 */ /* 0x000fca0000201000 */
        /* <DEDUP_REMOVED lines=10> */
[----:B------:R-:W-:Y:S02]  /*3100*/  MOV R0, R4 ;  /* 0x0000000400007202 */ /* 0x000fe40000000f00 */
[----:B------:R-:W-:-:S07]  /*3110*/  MOV R22, 0x3130 ;  /* 0x0000313000167802 */ /* 0x000fce0000000f00 */
[----:B------:R-:W-:Y:S05]  /*3120*/  CALL.REL.NOINC `($__internal_0_$__cuda_sm3x_div_rn_noftz_f32_slowpath) ;  /* 0x0000000800207944 */ /* 0x000fea0003c00000 */
.L_x_47:
[----:B------:R-:W-:Y:S05]  /*3130*/  BSYNC.RECONVERGENT B6 ;  /* 0x0000000000067941 */ /* 0x000fea0003800200 */
.L_x_46:
        /* <DEDUP_REMOVED lines=11> */
[C---:B------:R-:W-:Y:S02]  /*31f0*/  IADD3 R3, PT, PT, R0.reuse, 0x1, RZ ;  /* 0x0000000100037810 */ /* 0x040fe40007ffe0ff */
[----:B------:R-:W-:-:S02]  /*3200*/  VIMNMX R19, PT, PT, R0, UR11, PT ;  /* 0x0000000b00137c48 */ /* 0x000fc4000bfe0100 */
[----:B------:R-:W-:Y:S02]  /*3210*/  SEL R3, R3, UR11, !P0 ;  /* 0x0000000b03037c07 */ /* 0x000fe4000c000000 */
        /* <DEDUP_REMOVED lines=24> */
.L_x_49:
[----:B------:R-:W-:Y:S05]  /*33a0*/  BSYNC.RECONVERGENT B0 ;  /* 0x0000000000007941 */ /* 0x000fea0003800200 */
.L_x_48:
[----:B------:R-:W-:Y:S01]  /*33b0*/  IADD3 R14, PT, PT, R14, 0x2, RZ ;  /* 0x000000020e0e7810 */ /* 0x000fe20007ffe0ff */
[----:B------:R-:W-:-:S03]  /*33c0*/  FADD R10, R10, R3 ;  /* 0x000000030a0a7221 */ /* 0x000fc60000000000 */
[----:B------:R-:W-:-:S13]  /*33d0*/  ISETP.NE.AND P0, PT, R14, R5, PT ;  /* 0x000000050e00720c */ /* 0x000fda0003f05270 */
[----:B------:R-:W-:Y:S05]  /*33e0*/  @P0 BRA `(.L_x_50) ;  /* 0xfffffff8002c0947 */ /* 0x000fea000383ffff */
[----:B------:R-:W-:Y:S05]  /*33f0*/  BSYNC.RECONVERGENT B5 ;  /* 0x0000000000057941 */ /* 0x000fea0003800200 */
.L_x_41:
[----:B------:R-:W-:-:S05]  /*3400*/  I2FP.F32.U32 R0, R5 ;  /* 0x0000000500007245 */ /* 0x000fca0000201000 */
[----:B------:R-:W-:-:S07]  /*3410*/  FADD R0, R0, 0.5 ;  /* 0x3f00000000007421 */ /* 0x000fce0000000000 */
.L_x_40:
[----:B------:R-:W-:Y:S05]  /*3420*/  BSYNC.RECONVERGENT B4 ;  /* 0x0000000000047941 */ /* 0x000fea0003800200 */
.L_x_39:
[----:B------:R-:W-:-:S04]  /*3430*/  LOP3.LUT R3, R2, 0x1, RZ, 0xc0, !PT ;  /* 0x0000000102037812 */ /* 0x000fc800078ec0ff */
        /* <DEDUP_REMOVED lines=16> */
.L_x_52:
[----:B------:R-:W-:Y:S05]  /*3540*/  BSYNC.RECONVERGENT B4 ;  /* 0x0000000000047941 */ /* 0x000fea0003800200 */
.L_x_51:
        /* <DEDUP_REMOVED lines=15> */
[----:B------:R-:W-:Y:S02]  /*3640*/  IMAD R23, R6, UR6, R19 ;  /* 0x0000000606177c24 */ /* 0x000fe4000f8e0213 */
[----:B------:R-:W-:-:S04]  /*3650*/  IMAD.WIDE R24, R25, 0x4, R32 ;  /* 0x0000000419187825 */ /* 0x000fc800078e0220 */
[----:B------:R-:W-:Y:S02]  /*3660*/  IMAD.WIDE R22, R23, 0x4, R32 ;  /* 0x0000000417167825 */ /* 0x000fe400078e0220 */
[----:B------:R-:W2:Y:S02]  /*3670*/  LDG.E R24, desc[UR14][R24.64] ;  /* 0x0000000e18187981 */ /* 0x000ea4000c1e1900 */
[C---:B------:R-:W-:Y:S02]  /*3680*/  IMAD R27, R8.reuse, UR6, R3 ;  /* 0x00000006081b7c24 */ /* 0x040fe4000f8e0203 */
[----:B------:R-:W3:Y:S01]  /*3690*/  LDG.E R22, desc[UR14][R22.64] ;  /* 0x0000000e16167981 */ /* 0x000ee2000c1e1900 */
[----:B------:R-:W-:Y:S02]  /*36a0*/  IMAD R29, R8, UR6, R19 ;  /* 0x00000006081d7c24 */ /* 0x000fe4000f8e0213 */
[----:B------:R-:W-:-:S04]  /*36b0*/  IMAD.WIDE R26, R27, 0x4, R32 ;  /* 0x000000041b1a7825 */ /* 0x000fc800078e0220 */
[----:B------:R-:W-:Y:S02]  /*36c0*/  IMAD.WIDE R28, R29, 0x4, R32 ;  /* 0x000000041d1c7825 */ /* 0x000fe400078e0220 */
[----:B------:R-:W4:Y:S04]  /*36d0*/  LDG.E R26, desc[UR14][R26.64] ;  /* 0x0000000e1a1a7981 */ /* 0x000f28000c1e1900 */
[----:B------:R-:W5:Y:S01]  /*36e0*/  LDG.E R28, desc[UR14][R28.64] ;  /* 0x0000000e1c1c7981 */ /* 0x000f62000c1e1900 */
[----:B------:R-:W-:Y:S02]  /*36f0*/  FSEL R0, R0, UR12, !P0 ;  /* 0x0000000c00007c08 */ /* 0x000fe4000c000000 */
[----:B------:R-:W-:-:S05]  /*3700*/  I2FP.F32.S32 R3, R3 ;  /* 0x0000000300037245 */ /* 0x000fca0000201400 */
[----:B------:R-:W-:-:S04]  /*3710*/  FADD R0, R0, -R3 ;  /* 0x8000000300007221 */ /* 0x000fc80000000000 */
[C---:B------:R-:W-:Y:S01]  /*3720*/  FMUL R3, R0.reuse, R9 ;  /* 0x0000000900037220 */ /* 0x040fe20000400000 */
[----:B------:R-:W-:-:S04]  /*3730*/  FADD R6, -R0, 1 ;  /* 0x3f80000000067421 */ /* 0x000fc80000000100 */
[----:B------:R-:W-:Y:S01]  /*3740*/  FMUL R9, R6, R9 ;  /* 0x0000000906097220 */ /* 0x000fe20000400000 */
[----:B---3--:R-:W-:-:S04]  /*3750*/  FMUL R3, R22, R3 ;  /* 0x0000000316037220 */ /* 0x008fc80000400000 */
[----:B--2---:R-:W-:Y:S01]  /*3760*/  FFMA R9, R24, R9, R3 ;  /* 0x0000000918097223 */ /* 0x004fe20000000003 */
[-C--:B------:R-:W-:Y:S01]  /*3770*/  FMUL R3, R6, R7.reuse ;  /* 0x0000000706037220 */ /* 0x080fe20000400000 */
[----:B------:R-:W-:-:S03]  /*3780*/  FMUL R7, R0, R7 ;  /* 0x0000000700077220 */ /* 0x000fc60000400000 */
[----:B----4-:R-:W-:-:S04]  /*3790*/  FFMA R3, R26, R3, R9 ;  /* 0x000000031a037223 */ /* 0x010fc80000000009 */
[----:B-----5:R-:W-:-:S07]  /*37a0*/  FFMA R3, R28, R7, R3 ;  /* 0x000000071c037223 */ /* 0x020fce0000000003 */
.L_x_54:
[----:B------:R-:W-:Y:S05]  /*37b0*/  BSYNC.RECONVERGENT B0 ;  /* 0x0000000000007941 */ /* 0x000fea0003800200 */
.L_x_53:
[----:B------:R-:W-:-:S07]  /*37c0*/  FADD R10, R10, R3 ;  /* 0x000000030a0a7221 */ /* 0x000fce0000000000 */
.L_x_36:
[----:B------:R-:W-:Y:S05]  /*37d0*/  BSYNC.RECONVERGENT B2 ;  /* 0x0000000000027941 */ /* 0x000fea0003800200 */
.L_x_35:
[----:B------:R-:W-:-:S04]  /*37e0*/  IADD3 R16, PT, PT, R16, 0x1, RZ ;  /* 0x0000000110107810 */ /* 0x000fc80007ffe0ff */
[----:B------:R-:W-:-:S13]  /*37f0*/  ISETP.NE.AND P0, PT, R16, R13, PT ;  /* 0x0000000d1000720c */ /* 0x000fda0003f05270 */
[----:B------:R-:W-:Y:S05]  /*3800*/  @P0 BRA `(.L_x_55) ;  /* 0xfffffff000880947 */ /* 0x000fea000383ffff */
.L_x_34:
[----:B------:R-:W-:Y:S05]  /*3810*/  BSYNC.RECONVERGENT B3 ;  /* 0x0000000000037941 */ /* 0x000fea0003800200 */
.L_x_33:
[----:B-1----:R-:W-:Y:S01]  /*3820*/  IMAD R2, R13, R2, RZ ;  /* 0x000000020d027224 */ /* 0x002fe200078e02ff */
[----:B------:R-:W-:Y:S04]  /*3830*/  BSSY.RECONVERGENT B2, `(.L_x_56) ;  /* 0x000000f000027945 */ /* 0x000fe80003800200 */
[----:B------:R-:W-:-:S04]  /*3840*/  VIMNMX R2, PT, PT, R2, 0x1, !PT ;  /* 0x0000000102027848 */ /* 0x000fc80007fe0100 */
[----:B------:R-:W-:-:S04]  /*3850*/  I2FP.F32.U32 R7, R2 ;  /* 0x0000000200077245 */ /* 0x000fc80000201000 */
[----:B------:R-:W0:Y:S08]  /*3860*/  MUFU.RCP R3, R7 ;  /* 0x0000000700037308 */ /* 0x000e300000001000 */
        /* <DEDUP_REMOVED lines=11> */
.L_x_57:
[----:B------:R-:W-:Y:S05]  /*3920*/  BSYNC.RECONVERGENT B2 ;  /* 0x0000000000027941 */ /* 0x000fea0003800200 */
.L_x_56:
        /* <DEDUP_REMOVED lines=8> */
        .weak           $__internal_0_$__cuda_sm3x_div_rn_noftz_f32_slowpath
        .type           $__internal_0_$__cuda_sm3x_div_rn_noftz_f32_slowpath,@function
        .size           $__internal_0_$__cuda_sm3x_div_rn_noftz_f32_slowpath,(.L_x_70 - $__internal_0_$__cuda_sm3x_div_rn_noftz_f32_slowpath)
$__internal_0_$__cuda_sm3x_div_rn_noftz_f32_slowpath:
[----:B------:R-:W-:Y:S01]  /*39b0*/  SHF.R.U32.HI R26, RZ, 0x17, R0 ;  /* 0x00000017ff1a7819 */ /* 0x000fe20000011600 */
[----:B------:R-:W-:Y:S01]  /*39c0*/  BSSY.RECONVERGENT B0, `(.L_x_58) ;  /* 0x0000064000007945 */ /* 0x000fe20003800200 */
[----:B------:R-:W-:Y:S02]  /*39d0*/  SHF.R.U32.HI R27, RZ, 0x17, R3 ;  /* 0x00000017ff1b7819 */ /* 0x000fe40000011603 */
[----:B------:R-:W-:Y:S02]  /*39e0*/  LOP3.LUT R26, R26, 0xff, RZ, 0xc0, !PT ;  /* 0x000000ff1a1a7812 */ /* 0x000fe400078ec0ff */
[----:B------:R-:W-:Y:S02]  /*39f0*/  LOP3.LUT R27, R27, 0xff, RZ, 0xc0, !PT ;  /* 0x000000ff1b1b7812 */ /* 0x000fe400078ec0ff */
[----:B------:R-:W-:-:S03]  /*3a00*/  IADD3 R28, PT, PT, R26, -0x1, RZ ;  /* 0xffffffff1a1c7810 */ /* 0x000fc60007ffe0ff */
[----:B------:R-:W-:Y:S01]  /*3a10*/  VIADD R24, R27, 0xffffffff ;  /* 0xffffffff1b187836 */ /* 0x000fe20000000000 */
[----:B------:R-:W-:-:S04]  /*3a20*/  ISETP.GT.U32.AND P0, PT, R28, 0xfd, PT ;  /* 0x000000fd1c00780c */ /* 0x000fc80003f04070 */
[----:B------:R-:W-:-:S13]  /*3a30*/  ISETP.GT.U32.OR P0, PT, R24, 0xfd, P0 ;  /* 0x000000fd1800780c */ /* 0x000fda0000704470 */
[----:B------:R-:W-:Y:S01]  /*3a40*/  @!P0 MOV R24, RZ ;  /* 0x000000ff00188202 */ /* 0x000fe20000000f00 */
[----:B------:R-:W-:Y:S06]  /*3a50*/  @!P0 BRA `(.L_x_59) ;  /* 0x0000000000608947 */ /* 0x000fec0003800000 */
[----:B------:R-:W-:Y:S02]  /*3a60*/  FSETP.GTU.FTZ.AND P0, PT, |R3|, +INF , PT ;  /* 0x7f8000000300780b */ /* 0x000fe40003f1c200 */
[----:B------:R-:W-:-:S04]  /*3a70*/  FSETP.GTU.FTZ.AND P3, PT, |R0|, +INF , PT ;  /* 0x7f8000000000780b */ /* 0x000fc80003f7c200 */
[----:B------:R-:W-:-:S13]  /*3a80*/  PLOP3.LUT P0, PT, P0, P3, PT, 0xf8, 0x8f ;  /* 0x00000000008f781c */ /* 0x000fda0000707f70 */
[----:B------:R-:W-:Y:S05]  /*3a90*/  @P0 BRA `(.L_x_60) ;  /* 0x0000000400540947 */ /* 0x000fea0003800000 */
[----:B------:R-:W-:-:S13]  /*3aa0*/  LOP3.LUT P0, RZ, R0, 0x7fffffff, R3, 0xc8, !PT ;  /* 0x7fffffff00ff7812 */ /* 0x000fda000780c803 */
[----:B------:R-:W-:Y:S05]  /*3ab0*/  @!P0 BRA `(.L_x_61) ;  /* 0x0000000400448947 */ /* 0x000fea0003800000 */
[C---:B------:R-:W-:Y:S02]  /*3ac0*/  FSETP.NEU.FTZ.AND P0, PT, |R3|.reuse, +INF , PT ;  /* 0x7f8000000300780b */ /* 0x040fe40003f1d200 */
[----:B------:R-:W-:Y:S02]  /*3ad0*/  FSETP.NEU.FTZ.AND P4, PT, |R0|, +INF , PT ;  /* 0x7f8000000000780b */ /* 0x000fe40003f9d200 */
[----:B------:R-:W-:-:S11]  /*3ae0*/  FSETP.NEU.FTZ.AND P3, PT, |R3|, +INF , PT ;  /* 0x7f8000000300780b */ /* 0x000fd60003f7d200 */
[----:B------:R-:W-:Y:S05]  /*3af0*/  @!P4 BRA !P0, `(.L_x_61) ;  /* 0x000000040034c947 */ /* 0x000fea0004000000 */
[----:B------:R-:W-:-:S04]  /*3b00*/  LOP3.LUT P0, RZ, R3, 0x7fffffff, RZ, 0xc0, !PT ;  /* 0x7fffffff03ff7812 */ /* 0x000fc8000780c0ff */
[----:B------:R-:W-:-:S13]  /*3b10*/  PLOP3.LUT P0, PT, P4, P0, PT, 0x2f, 0xf2 ;  /* 0x0000000000f2781c */ /* 0x000fda0002700577 */
[----:B------:R-:W-:Y:S05]  /*3b20*/  @P0 BRA `(.L_x_62) ;  /* 0x0000000400200947 */ /* 0x000fea0003800000 */
[----:B------:R-:W-:-:S04]  /*3b30*/  LOP3.LUT P0, RZ, R0, 0x7fffffff, RZ, 0xc0, !PT ;  /* 0x7fffffff00ff7812 */ /* 0x000fc8000780c0ff */
[----:B------:R-:W-:-:S13]  /*3b40*/  PLOP3.LUT P3, PT, P3, P0, PT, 0x2f, 0xf2 ;  /* 0x0000000000f2781c */ /* 0x000fda0001f60577 */
[----:B------:R-:W-:Y:S05]  /*3b50*/  @P3 BRA `(.L_x_63) ;  /* 0x0000000400083947 */ /* 0x000fea0003800000 */
[----:B------:R-:W-:Y:S02]  /*3b60*/  IADD3 R24, PT, PT, R27, -0x1, RZ ;  /* 0xffffffff1b187810 */ /* 0x000fe40007ffe0ff */
[----:B------:R-:W-:Y:S02]  /*3b70*/  ISETP.GE.AND P3, PT, R28, RZ, PT ;  /* 0x000000ff1c00720c */ /* 0x000fe40003f66270 */
[----:B------:R-:W-:-:S11]  /*3b80*/  ISETP.GE.AND P0, PT, R24, RZ, PT ;  /* 0x000000ff1800720c */ /* 0x000fd60003f06270 */
[----:B------:R-:W-:Y:S02]  /*3b90*/  @!P3 FFMA R0, R0, 1.84467440737095516160e+19, RZ ;  /* 0x5f8000000000b823 */ /* 0x000fe400000000ff */
[----:B------:R-:W-:Y:S01]  /*3ba0*/  @P0 IMAD.MOV.U32 R24, RZ, RZ, RZ ;  /* 0x000000ffff180224 */ /* 0x000fe200078e00ff */
[----:B------:R-:W-:Y:S01]  /*3bb0*/  @!P0 MOV R24, 0xffffffc0 ;  /* 0xffffffc000188802 */ /* 0x000fe20000000f00 */
[----:B------:R-:W-:-:S03]  /*3bc0*/  @!P0 FFMA R3, R3, 1.84467440737095516160e+19, RZ ;  /* 0x5f80000003038823 */ /* 0x000fc600000000ff */
[----:B------:R-:W-:-:S07]  /*3bd0*/  @!P3 IADD3 R24, PT, PT, R24, 0x40, RZ ;  /* 0x000000401818b810 */ /* 0x000fce0007ffe0ff */
.L_x_59:
[----:B------:R-:W-:Y:S01]  /*3be0*/  LEA R29, R26, 0xc0800000, 0x17 ;  /* 0xc08000001a1d7811 */ /* 0x000fe200078eb8ff */
[----:B------:R-:W-:Y:S01]  /*3bf0*/  VIADD R27, R27, 0xffffff81 ;  /* 0xffffff811b1b7836 */ /* 0x000fe20000000000 */
[----:B------:R-:W-:Y:S02]  /*3c00*/  BSSY.RECONVERGENT B1, `(.L_x_64) ;  /* 0x0000035000017945 */ /* 0x000fe40003800200 */
[----:B------:R-:W-:Y:S01]  /*3c10*/  IADD3 R28, PT, PT, -R29, R0, RZ ;  /* 0x000000001d1c7210 */ /* 0x000fe20007ffe1ff */
[C---:B------:R-:W-:Y:S01]  /*3c20*/  IMAD R0, R27.reuse, -0x800000, R3 ;  /* 0xff8000001b007824 */ /* 0x040fe200078e0203 */
[----:B------:R-:W-:Y:S02]  /*3c30*/  IADD3 R3, PT, PT, R27, 0x7f, -R26 ;  /* 0x0000007f1b037810 */ /* 0x000fe40007ffe81a */
[----:B------:R-:W0:Y:S01]  /*3c40*/  MUFU.RCP R30, R28 ;  /* 0x0000001c001e7308 */ /* 0x000e220000001000 */
[----:B------:R-:W-:Y:S01]  /*3c50*/  FADD.FTZ R27, -R28, -RZ ;  /* 0x800000ff1c1b7221 */ /* 0x000fe20000010100 */
[----:B------:R-:W-:-:S03]  /*3c60*/  IADD3 R26, PT, PT, R3, R24, RZ ;  /* 0x00000018031a7210 */ /* 0x000fc60007ffe0ff */
[----:B0-----:R-:W-:-:S04]  /*3c70*/  FFMA R3, R30, R27, 1 ;  /* 0x3f8000001e037423 */ /* 0x001fc8000000001b */
[----:B------:R-:W-:-:S04]  /*3c80*/  FFMA R3, R30, R3, R30 ;  /* 0x000000031e037223 */ /* 0x000fc8000000001e */
[----:B------:R-:W-:-:S04]  /*3c90*/  FFMA R30, R0, R3, RZ ;  /* 0x00000003001e7223 */ /* 0x000fc800000000ff */
[----:B------:R-:W-:-:S04]  /*3ca0*/  FFMA R24, R27, R30, R0 ;  /* 0x0000001e1b187223 */ /* 0x000fc80000000000 */
[----:B------:R-:W-:-:S04]  /*3cb0*/  FFMA R24, R3, R24, R30 ;  /* 0x0000001803187223 */ /* 0x000fc8000000001e */
[----:B------:R-:W-:-:S04]  /*3cc0*/  FFMA R27, R27, R24, R0 ;  /* 0x000000181b1b7223 */ /* 0x000fc80000000000 */
[----:B------:R-:W-:-:S05]  /*3cd0*/  FFMA R29, R3, R27, R24 ;  /* 0x0000001b031d7223 */ /* 0x000fca0000000018 */
[----:B------:R-:W-:-:S04]  /*3ce0*/  SHF.R.U32.HI R31, RZ, 0x17, R29 ;  /* 0x00000017ff1f7819 */ /* 0x000fc8000001161d */
[----:B------:R-:W-:-:S05]  /*3cf0*/  LOP3.LUT R31, R31, 0xff, RZ, 0xc0, !PT ;  /* 0x000000ff1f1f7812 */ /* 0x000fca00078ec0ff */
[----:B------:R-:W-:-:S05]  /*3d00*/  IMAD.IADD R0, R31, 0x1, R26 ;  /* 0x000000011f007824 */ /* 0x000fca00078e021a */
[----:B------:R-:W-:-:S04]  /*3d10*/  IADD3 R28, PT, PT, R0, -0x1, RZ ;  /* 0xffffffff001c7810 */ /* 0x000fc80007ffe0ff */
[----:B------:R-:W-:-:S13]  /*3d20*/  ISETP.GE.U32.AND P0, PT, R28, 0xfe, PT ;  /* 0x000000fe1c00780c */ /* 0x000fda0003f06070 */
[----:B------:R-:W-:Y:S05]  /*3d30*/  @!P0 BRA `(.L_x_65) ;  /* 0x0000000000808947 */ /* 0x000fea0003800000 */
[----:B------:R-:W-:-:S13]  /*3d40*/  ISETP.GT.AND P0, PT, R0, 0xfe, PT ;  /* 0x000000fe0000780c */ /* 0x000fda0003f04270 */
[----:B------:R-:W-:Y:S05]  /*3d50*/  @P0 BRA `(.L_x_66) ;  /* 0x00000000006c0947 */ /* 0x000fea0003800000 */
[----:B------:R-:W-:-:S13]  /*3d60*/  ISETP.GE.AND P0, PT, R0, 0x1, PT ;  /* 0x000000010000780c */ /* 0x000fda0003f06270 */
[----:B------:R-:W-:Y:S05]  /*3d70*/  @P0 BRA `(.L_x_67) ;  /* 0x0000000000740947 */ /* 0x000fea0003800000 */
[----:B------:R-:W-:Y:S02]  /*3d80*/  ISETP.GE.AND P0, PT, R0, -0x18, PT ;  /* 0xffffffe80000780c */ /* 0x000fe40003f06270 */
[----:B------:R-:W-:-:S11]  /*3d90*/  LOP3.LUT R29, R29, 0x80000000, RZ, 0xc0, !PT ;  /* 0x800000001d1d7812 */ /* 0x000fd600078ec0ff */
[----:B------:R-:W-:Y:S05]  /*3da0*/  @!P0 BRA `(.L_x_67) ;  /* 0x0000000000688947 */ /* 0x000fea0003800000 */
[CCC-:B------:R-:W-:Y:S01]  /*3db0*/  FFMA.RP R26, R3.reuse, R27.reuse, R24.reuse ;  /* 0x0000001b031a7223 */ /* 0x1c0fe20000008018 */
[CCC-:B------:R-:W-:Y:S01]  /*3dc0*/  FFMA.RM R31, R3.reuse, R27.reuse, R24.reuse ;  /* 0x0000001b031f7223 */ /* 0x1c0fe20000004018 */
[----:B------:R-:W-:Y:S01]  /*3dd0*/  FFMA.RZ R3, R3, R27, R24 ;  /* 0x0000001b03037223 */ /* 0x000fe2000000c018 */
[C---:B------:R-:W-:Y:S02]  /*3de0*/  ISETP.NE.AND P4, PT, R0.reuse, RZ, PT ;  /* 0x000000ff0000720c */ /* 0x040fe40003f85270 */
[----:B------:R-:W-:Y:S02]  /*3df0*/  ISETP.NE.AND P0, PT, R0, RZ, PT ;  /* 0x000000ff0000720c */ /* 0x000fe40003f05270 */
[----:B------:R-:W-:Y:S02]  /*3e00*/  LOP3.LUT R3, R3, 0x7fffff, RZ, 0xc0, !PT ;  /* 0x007fffff03037812 */ /* 0x000fe400078ec0ff */
[----:B------:R-:W-:Y:S02]  /*3e10*/  FSETP.NEU.FTZ.AND P3, PT, R26, R31, PT ;  /* 0x0000001f1a00720b */ /* 0x000fe40003f7d000 */
[----:B------:R-:W-:-:S02]  /*3e20*/  LOP3.LUT R24, R3, 0x800000, RZ, 0xfc, !PT ;  /* 0x0080000003187812 */ /* 0x000fc400078efcff */
[----:B------:R-:W-:Y:S01]  /*3e30*/  IADD3 R3, PT, PT, R0, 0x20, RZ ;  /* 0x0000002000037810 */ /* 0x000fe20007ffe0ff */
[----:B------:R-:W-:-:S03]  /*3e40*/  IMAD.MOV R0, RZ, RZ, -R0 ;  /* 0x000000ffff007224 */ /* 0x000fc600078e0a00 */
[----:B------:R-:W-:Y:S02]  /*3e50*/  SHF.L.U32 R3, R24, R3, RZ ;  /* 0x0000000318037219 */ /* 0x000fe400000006ff */
[----:B------:R-:W-:Y:S02]  /*3e60*/  SEL R27, R0, RZ, P4 ;  /* 0x000000ff001b7207 */ /* 0x000fe40002000000 */
[----:B------:R-:W-:Y:S02]  /*3e70*/  ISETP.NE.AND P0, PT, R3, RZ, P0 ;  /* 0x000000ff0300720c */ /* 0x000fe40000705270 */
[----:B------:R-:W-:Y:S02]  /*3e80*/  SHF.R.U32.HI R27, RZ, R27, R24 ;  /* 0x0000001bff1b7219 */ /* 0x000fe40000011618 */
[----:B------:R-:W-:Y:S02]  /*3e90*/  PLOP3.LUT P0, PT, P3, P0, PT, 0xf8, 0x8f ;  /* 0x00000000008f781c */ /* 0x000fe40001f01f70 */
[----:B------:R-:W-:-:S02]  /*3ea0*/  SHF.R.U32.HI R3, RZ, 0x1, R27 ;  /* 0x00000001ff037819 */ /* 0x000fc4000001161b */
[----:B------:R-:W-:-:S04]  /*3eb0*/  SEL R0, RZ, 0x1, !P0 ;  /* 0x00000001ff007807 */ /* 0x000fc80004000000 */
[----:B------:R-:W-:-:S04]  /*3ec0*/  LOP3.LUT R0, R0, 0x1, R3, 0xf8, !PT ;  /* 0x0000000100007812 */ /* 0x000fc800078ef803 */
[----:B------:R-:W-:-:S04]  /*3ed0*/  LOP3.LUT R0, R0, R27, RZ, 0xc0, !PT ;  /* 0x0000001b00007212 */ /* 0x000fc800078ec0ff */
[----:B------:R-:W-:-:S04]  /*3ee0*/  IADD3 R0, PT, PT, R3, R0, RZ ;  /* 0x0000000003007210 */ /* 0x000fc80007ffe0ff */
[----:B------:R-:W-:Y:S01]  /*3ef0*/  LOP3.LUT R29, R0, R29, RZ, 0xfc, !PT ;  /* 0x0000001d001d7212 */ /* 0x000fe200078efcff */
[----:B------:R-:W-:Y:S06]  /*3f00*/  BRA `(.L_x_67) ;  /* 0x0000000000107947 */ /* 0x000fec0003800000 */
.L_x_66:
[----:B------:R-:W-:-:S04]  /*3f10*/  LOP3.LUT R29, R29, 0x80000000, RZ, 0xc0, !PT ;  /* 0x800000001d1d7812 */ /* 0x000fc800078ec0ff */
[----:B------:R-:W-:Y:S01]  /*3f20*/  LOP3.LUT R29, R29, 0x7f800000, RZ, 0xfc, !PT ;  /* 0x7f8000001d1d7812 */ /* 0x000fe200078efcff */
[----:B------:R-:W-:Y:S06]  /*3f30*/  BRA `(.L_x_67) ;  /* 0x0000000000047947 */ /* 0x000fec0003800000 */
.L_x_65:
[----:B------:R-:W-:-:S07]  /*3f40*/  LEA R29, R26, R29, 0x17 ;  /* 0x0000001d1a1d7211 */ /* 0x000fce00078eb8ff */
.L_x_67:
[----:B------:R-:W-:Y:S05]  /*3f50*/  BSYNC.RECONVERGENT B1 ;  /* 0x0000000000017941 */ /* 0x000fea0003800200 */
.L_x_64:
[----:B------:R-:W-:Y:S01]  /*3f60*/  IMAD.MOV.U32 R0, RZ, RZ, R29 ;  /* 0x000000ffff007224 */ /* 0x000fe200078e001d */
[----:B------:R-:W-:Y:S06]  /*3f70*/  BRA `(.L_x_68) ;  /* 0x0000000000207947 */ /* 0x000fec0003800000 */
.L_x_63:
[----:B------:R-:W-:-:S04]  /*3f80*/  LOP3.LUT R0, R0, 0x80000000, R3, 0x48, !PT ;  /* 0x8000000000007812 */ /* 0x000fc800078e4803 */
[----:B------:R-:W-:Y:S01]  /*3f90*/  LOP3.LUT R0, R0, 0x7f800000, RZ, 0xfc, !PT ;  /* 0x7f80000000007812 */ /* 0x000fe200078efcff */
[----:B------:R-:W-:Y:S06]  /*3fa0*/  BRA `(.L_x_68) ;  /* 0x0000000000147947 */ /* 0x000fec0003800000 */
.L_x_62:
[----:B------:R-:W-:Y:S01]  /*3fb0*/  LOP3.LUT R0, R0, 0x80000000, R3, 0x48, !PT ;  /* 0x8000000000007812 */ /* 0x000fe200078e4803 */
[----:B------:R-:W-:Y:S06]  /*3fc0*/  BRA `(.L_x_68) ;  /* 0x00000000000c7947 */ /* 0x000fec0003800000 */
.L_x_61:
[----:B------:R-:W0:Y:S01]  /*3fd0*/  MUFU.RSQ R0, -QNAN ;  /* 0xffc0000000007908 */ /* 0x000e220000001400 */
[----:B------:R-:W-:Y:S05]  /*3fe0*/  BRA `(.L_x_68) ;  /* 0x0000000000047947 */ /* 0x000fea0003800000 */
.L_x_60:
[----:B------:R-:W-:-:S07]  /*3ff0*/  FADD.FTZ R0, R3, R0 ;  /* 0x0000000003007221 */ /* 0x000fce0000010000 */
.L_x_68:
[----:B------:R-:W-:Y:S05]  /*4000*/  BSYNC.RECONVERGENT B0 ;  /* 0x0000000000007941 */ /* 0x000fea0003800200 */
.L_x_58:
[----:B------:R-:W-:Y:S01]  /*4010*/  HFMA2 R27, -RZ, RZ, 0, 0 ;  /* 0x00000000ff1b7431 */ /* 0x000fe200000001ff */
[----:B------:R-:W-:-:S04]  /*4020*/  MOV R26, R22 ;  /* 0x00000016001a7202 */ /* 0x000fc80000000f00 */
[----:B0-----:R-:W-:Y:S05]  /*4030*/  RET.REL.NODEC R26 `(_Z29roi_align_forward_cuda_kernelIfEviPKT_S2_iPKiPS0_iiS0_iiiiii) ;  /* 0xffffffbc1af07950 */ /* 0x001fea0003c3ffff */
.L_x_69:
[----:B------:R-:W-:-:S00]  /*4040*/  BRA `(.L_x_69) ;  /* 0xfffffffc00fc7947 */ /* 0x000fc0000383ffff */
[----:B------:R-:W-:-:S00]  /*4050*/  NOP ;  /* 0x0000000000007918 */ /* 0x000fc00000000000 */
        /* <DEDUP_REMOVED lines=10> */
.L_x_70:


//--------------------- .nv.shared.reserved.0     --------------------------
	.section	.nv.shared.reserved.0,"aw",@nobits
	.weak		__nv_reservedSMEM_offset_0_alias
	.size		__nv_reservedSMEM_offset_0_alias, 0, 64
	.other		__nv_reservedSMEM_offset_0_alias,@"STO_CUDA_RESERVED_SHARED STV_DEFAULT"
__nv_reservedSMEM_offset_0_alias:
	.zero		0
	.zero		64


//--------------------- .nv.constant0._Z29roi_align_forward_cuda_kernelIfEviPKT_S2_iPKiPS0_iiS0_iiiiii --------------------------
	.section	.nv.constant0._Z29roi_align_forward_cuda_kernelIfEviPKT_S2_iPKiPS0_iiS0_iiiiii,"a",@progbits
	.sectionflags	@""
	.align	4
.nv.constant0._Z29roi_align_forward_cuda_kernelIfEviPKT_S2_iPKiPS0_iiS0_iiiiii:
	.zero		980


//--------------------- SYMBOLS --------------------------

	.type		.nv.reservedSmem.offset0,@object
	.size		.nv.reservedSmem.offset0,0x4
